//
// Generated by NVIDIA NVVM Compiler
//
// Compiler Build ID: CL-36424714
// Cuda compilation tools, release 13.0, V13.0.88
// Based on NVVM 20.0.0
//

.version 9.0
.target sm_100
.address_size 64

	// .globl	_Z14vecAdd2dKernelPfS_S_i

.visible .entry _Z14vecAdd2dKernelPfS_S_i(
	.param .u64 .ptr .align 1 _Z14vecAdd2dKernelPfS_S_i_param_0,
	.param .u64 .ptr .align 1 _Z14vecAdd2dKernelPfS_S_i_param_1,
	.param .u64 .ptr .align 1 _Z14vecAdd2dKernelPfS_S_i_param_2,
	.param .u32 _Z14vecAdd2dKernelPfS_S_i_param_3
)
{
	.reg .pred 	%p<2>;
	.reg .b32 	%r<14>;
	.reg .b32 	%f<4>;
	.reg .b64 	%rd<11>;

	ld.param.u64 	%rd1, [_Z14vecAdd2dKernelPfS_S_i_param_0];
	ld.param.u64 	%rd2, [_Z14vecAdd2dKernelPfS_S_i_param_1];
	ld.param.u64 	%rd3, [_Z14vecAdd2dKernelPfS_S_i_param_2];
	ld.param.u32 	%r4, [_Z14vecAdd2dKernelPfS_S_i_param_3];
	mov.u32 	%r5, %ntid.x;
	mov.u32 	%r6, %ctaid.x;
	mov.u32 	%r7, %tid.x;
	mad.lo.s32 	%r1, %r5, %r6, %r7;
	mov.u32 	%r8, %ntid.y;
	mov.u32 	%r9, %ctaid.y;
	mov.u32 	%r10, %tid.y;
	mad.lo.s32 	%r11, %r8, %r9, %r10;
	max.s32 	%r12, %r1, %r11;
	setp.ge.s32 	%p1, %r12, %r4;
	@%p1 bra 	$L__BB0_2;
	cvta.to.global.u64 	%rd4, %rd2;
	cvta.to.global.u64 	%rd5, %rd3;
	cvta.to.global.u64 	%rd6, %rd1;
	mad.lo.s32 	%r13, %r4, %r1, %r11;
	mul.wide.s32 	%rd7, %r13, 4;
	add.s64 	%rd8, %rd4, %rd7;
	ld.global.f32 	%f1, [%rd8];
	add.s64 	%rd9, %rd5, %rd7;
	ld.global.f32 	%f2, [%rd9];
	add.f32 	%f3, %f1, %f2;
	add.s64 	%rd10, %rd6, %rd7;
	st.global.f32 	[%rd10], %f3;
$L__BB0_2:
	ret;

}
	// .globl	_Z15vecAddRowKernelPfS_S_i
.visible .entry _Z15vecAddRowKernelPfS_S_i(
	.param .u64 .ptr .align 1 _Z15vecAddRowKernelPfS_S_i_param_0,
	.param .u64 .ptr .align 1 _Z15vecAddRowKernelPfS_S_i_param_1,
	.param .u64 .ptr .align 1 _Z15vecAddRowKernelPfS_S_i_param_2,
	.param .u32 _Z15vecAddRowKernelPfS_S_i_param_3
)
{
	.reg .pred 	%p<12>;
	.reg .b32 	%r<37>;
	.reg .b32 	%f<88>;
	.reg .b64 	%rd<26>;

	ld.param.u64 	%rd7, [_Z15vecAddRowKernelPfS_S_i_param_0];
	ld.param.u64 	%rd8, [_Z15vecAddRowKernelPfS_S_i_param_1];
	ld.param.u64 	%rd9, [_Z15vecAddRowKernelPfS_S_i_param_2];
	ld.param.u32 	%r23, [_Z15vecAddRowKernelPfS_S_i_param_3];
	cvta.to.global.u64 	%rd1, %rd7;
	cvta.to.global.u64 	%rd2, %rd9;
	cvta.to.global.u64 	%rd3, %rd8;
	mov.u32 	%r24, %ntid.x;
	mov.u32 	%r25, %ctaid.x;
	mov.u32 	%r26, %tid.x;
	mad.lo.s32 	%r1, %r24, %r25, %r26;
	setp.ge.s32 	%p1, %r1, %r23;
	setp.lt.s32 	%p2, %r23, 1;
	or.pred  	%p3, %p1, %p2;
	@%p3 bra 	$L__BB1_13;
	mul.lo.s32 	%r2, %r23, %r1;
	and.b32  	%r3, %r23, 15;
	setp.lt.u32 	%p4, %r23, 16;
	mov.b32 	%r33, 0;
	@%p4 bra 	$L__BB1_4;
	and.b32  	%r33, %r23, 2147483632;
	neg.s32 	%r31, %r33;
	add.s64 	%rd4, %rd3, 32;
	add.s64 	%rd5, %rd2, 32;
	add.s64 	%rd6, %rd1, 32;
	mov.u32 	%r30, %r2;
$L__BB1_3:
	.pragma "nounroll";
	mul.wide.s32 	%rd10, %r30, 4;
	add.s64 	%rd11, %rd4, %rd10;
	add.s64 	%rd12, %rd5, %rd10;
	add.s64 	%rd13, %rd6, %rd10;
	ld.global.f32 	%f1, [%rd11+-32];
	ld.global.f32 	%f2, [%rd12+-32];
	add.f32 	%f3, %f1, %f2;
	st.global.f32 	[%rd13+-32], %f3;
	ld.global.f32 	%f4, [%rd11+-28];
	ld.global.f32 	%f5, [%rd12+-28];
	add.f32 	%f6, %f4, %f5;
	st.global.f32 	[%rd13+-28], %f6;
	ld.global.f32 	%f7, [%rd11+-24];
	ld.global.f32 	%f8, [%rd12+-24];
	add.f32 	%f9, %f7, %f8;
	st.global.f32 	[%rd13+-24], %f9;
	ld.global.f32 	%f10, [%rd11+-20];
	ld.global.f32 	%f11, [%rd12+-20];
	add.f32 	%f12, %f10, %f11;
	st.global.f32 	[%rd13+-20], %f12;
	ld.global.f32 	%f13, [%rd11+-16];
	ld.global.f32 	%f14, [%rd12+-16];
	add.f32 	%f15, %f13, %f14;
	st.global.f32 	[%rd13+-16], %f15;
	ld.global.f32 	%f16, [%rd11+-12];
	ld.global.f32 	%f17, [%rd12+-12];
	add.f32 	%f18, %f16, %f17;
	st.global.f32 	[%rd13+-12], %f18;
	ld.global.f32 	%f19, [%rd11+-8];
	ld.global.f32 	%f20, [%rd12+-8];
	add.f32 	%f21, %f19, %f20;
	st.global.f32 	[%rd13+-8], %f21;
	ld.global.f32 	%f22, [%rd11+-4];
	ld.global.f32 	%f23, [%rd12+-4];
	add.f32 	%f24, %f22, %f23;
	st.global.f32 	[%rd13+-4], %f24;
	ld.global.f32 	%f25, [%rd11];
	ld.global.f32 	%f26, [%rd12];
	add.f32 	%f27, %f25, %f26;
	st.global.f32 	[%rd13], %f27;
	ld.global.f32 	%f28, [%rd11+4];
	ld.global.f32 	%f29, [%rd12+4];
	add.f32 	%f30, %f28, %f29;
	st.global.f32 	[%rd13+4], %f30;
	ld.global.f32 	%f31, [%rd11+8];
	ld.global.f32 	%f32, [%rd12+8];
	add.f32 	%f33, %f31, %f32;
	st.global.f32 	[%rd13+8], %f33;
	ld.global.f32 	%f34, [%rd11+12];
	ld.global.f32 	%f35, [%rd12+12];
	add.f32 	%f36, %f34, %f35;
	st.global.f32 	[%rd13+12], %f36;
	ld.global.f32 	%f37, [%rd11+16];
	ld.global.f32 	%f38, [%rd12+16];
	add.f32 	%f39, %f37, %f38;
	st.global.f32 	[%rd13+16], %f39;
	ld.global.f32 	%f40, [%rd11+20];
	ld.global.f32 	%f41, [%rd12+20];
	add.f32 	%f42, %f40, %f41;
	st.global.f32 	[%rd13+20], %f42;
	ld.global.f32 	%f43, [%rd11+24];
	ld.global.f32 	%f44, [%rd12+24];
	add.f32 	%f45, %f43, %f44;
	st.global.f32 	[%rd13+24], %f45;
	ld.global.f32 	%f46, [%rd11+28];
	ld.global.f32 	%f47, [%rd12+28];
	add.f32 	%f48, %f46, %f47;
	st.global.f32 	[%rd13+28], %f48;
	add.s32 	%r31, %r31, 16;
	add.s32 	%r30, %r30, 16;
	setp.ne.s32 	%p5, %r31, 0;
	@%p5 bra 	$L__BB1_3;
$L__BB1_4:
	setp.eq.s32 	%p6, %r3, 0;
	@%p6 bra 	$L__BB1_13;
	and.b32  	%r11, %r23, 7;
	setp.lt.u32 	%p7, %r3, 8;
	@%p7 bra 	$L__BB1_7;
	add.s32 	%r28, %r33, %r2;
	mul.wide.s32 	%rd14, %r28, 4;
	add.s64 	%rd15, %rd3, %rd14;
	ld.global.f32 	%f49, [%rd15];
	add.s64 	%rd16, %rd2, %rd14;
	ld.global.f32 	%f50, [%rd16];
	add.f32 	%f51, %f49, %f50;
	add.s64 	%rd17, %rd1, %rd14;
	st.global.f32 	[%rd17], %f51;
	ld.global.f32 	%f52, [%rd15+4];
	ld.global.f32 	%f53, [%rd16+4];
	add.f32 	%f54, %f52, %f53;
	st.global.f32 	[%rd17+4], %f54;
	ld.global.f32 	%f55, [%rd15+8];
	ld.global.f32 	%f56, [%rd16+8];
	add.f32 	%f57, %f55, %f56;
	st.global.f32 	[%rd17+8], %f57;
	ld.global.f32 	%f58, [%rd15+12];
	ld.global.f32 	%f59, [%rd16+12];
	add.f32 	%f60, %f58, %f59;
	st.global.f32 	[%rd17+12], %f60;
	ld.global.f32 	%f61, [%rd15+16];
	ld.global.f32 	%f62, [%rd16+16];
	add.f32 	%f63, %f61, %f62;
	st.global.f32 	[%rd17+16], %f63;
	ld.global.f32 	%f64, [%rd15+20];
	ld.global.f32 	%f65, [%rd16+20];
	add.f32 	%f66, %f64, %f65;
	st.global.f32 	[%rd17+20], %f66;
	ld.global.f32 	%f67, [%rd15+24];
	ld.global.f32 	%f68, [%rd16+24];
	add.f32 	%f69, %f67, %f68;
	st.global.f32 	[%rd17+24], %f69;
	ld.global.f32 	%f70, [%rd15+28];
	ld.global.f32 	%f71, [%rd16+28];
	add.f32 	%f72, %f70, %f71;
	st.global.f32 	[%rd17+28], %f72;
	add.s32 	%r33, %r33, 8;
$L__BB1_7:
	setp.eq.s32 	%p8, %r11, 0;
	@%p8 bra 	$L__BB1_13;
	and.b32  	%r14, %r23, 3;
	setp.lt.u32 	%p9, %r11, 4;
	@%p9 bra 	$L__BB1_10;
	add.s32 	%r29, %r33, %r2;
	mul.wide.s32 	%rd18, %r29, 4;
	add.s64 	%rd19, %rd3, %rd18;
	ld.global.f32 	%f73, [%rd19];
	add.s64 	%rd20, %rd2, %rd18;
	ld.global.f32 	%f74, [%rd20];
	add.f32 	%f75, %f73, %f74;
	add.s64 	%rd21, %rd1, %rd18;
	st.global.f32 	[%rd21], %f75;
	ld.global.f32 	%f76, [%rd19+4];
	ld.global.f32 	%f77, [%rd20+4];
	add.f32 	%f78, %f76, %f77;
	st.global.f32 	[%rd21+4], %f78;
	ld.global.f32 	%f79, [%rd19+8];
	ld.global.f32 	%f80, [%rd20+8];
	add.f32 	%f81, %f79, %f80;
	st.global.f32 	[%rd21+8], %f81;
	ld.global.f32 	%f82, [%rd19+12];
	ld.global.f32 	%f83, [%rd20+12];
	add.f32 	%f84, %f82, %f83;
	st.global.f32 	[%rd21+12], %f84;
	add.s32 	%r33, %r33, 4;
$L__BB1_10:
	setp.eq.s32 	%p10, %r14, 0;
	@%p10 bra 	$L__BB1_13;
	add.s32 	%r36, %r33, %r2;
	neg.s32 	%r35, %r14;
$L__BB1_12:
	.pragma "nounroll";
	mul.wide.s32 	%rd22, %r36, 4;
	add.s64 	%rd23, %rd1, %rd22;
	add.s64 	%rd24, %rd2, %rd22;
	add.s64 	%rd25, %rd3, %rd22;
	ld.global.f32 	%f85, [%rd25];
	ld.global.f32 	%f86, [%rd24];
	add.f32 	%f87, %f85, %f86;
	st.global.f32 	[%rd23], %f87;
	add.s32 	%r36, %r36, 1;
	add.s32 	%r35, %r35, 1;
	setp.ne.s32 	%p11, %r35, 0;
	@%p11 bra 	$L__BB1_12;
$L__BB1_13:
	ret;

}
	// .globl	_Z15vecAddColKernelPfS_S_i
.visible .entry _Z15vecAddColKernelPfS_S_i(
	.param .u64 .ptr .align 1 _Z15vecAddColKernelPfS_S_i_param_0,
	.param .u64 .ptr .align 1 _Z15vecAddColKernelPfS_S_i_param_1,
	.param .u64 .ptr .align 1 _Z15vecAddColKernelPfS_S_i_param_2,
	.param .u32 _Z15vecAddColKernelPfS_S_i_param_3
)
{
	.reg .pred 	%p<12>;
	.reg .b32 	%r<38>;
	.reg .b32 	%f<88>;
	.reg .b64 	%rd<101>;

	ld.param.u64 	%rd4, [_Z15vecAddColKernelPfS_S_i_param_0];
	ld.param.u64 	%rd5, [_Z15vecAddColKernelPfS_S_i_param_1];
	ld.param.u64 	%rd6, [_Z15vecAddColKernelPfS_S_i_param_2];
	ld.param.u32 	%r23, [_Z15vecAddColKernelPfS_S_i_param_3];
	cvta.to.global.u64 	%rd1, %rd4;
	cvta.to.global.u64 	%rd2, %rd6;
	cvta.to.global.u64 	%rd3, %rd5;
	mov.u32 	%r24, %ntid.x;
	mov.u32 	%r25, %ctaid.x;
	mov.u32 	%r26, %tid.x;
	mad.lo.s32 	%r1, %r24, %r25, %r26;
	setp.ge.s32 	%p1, %r1, %r23;
	setp.lt.s32 	%p2, %r23, 1;
	or.pred  	%p3, %p1, %p2;
	@%p3 bra 	$L__BB2_13;
	add.s32 	%r28, %r23, -1;
	and.b32  	%r2, %r23, 15;
	setp.lt.u32 	%p4, %r28, 15;
	mov.b32 	%r34, 0;
	@%p4 bra 	$L__BB2_4;
	and.b32  	%r34, %r23, 2147483632;
	neg.s32 	%r32, %r34;
	shl.b32 	%r5, %r23, 4;
	mul.wide.u32 	%rd11, %r23, 4;
	mov.u32 	%r31, %r1;
$L__BB2_3:
	.pragma "nounroll";
	mul.wide.s32 	%rd7, %r31, 4;
	add.s64 	%rd8, %rd3, %rd7;
	ld.global.f32 	%f1, [%rd8];
	add.s64 	%rd9, %rd2, %rd7;
	ld.global.f32 	%f2, [%rd9];
	add.f32 	%f3, %f1, %f2;
	add.s64 	%rd10, %rd1, %rd7;
	st.global.f32 	[%rd10], %f3;
	add.s64 	%rd12, %rd8, %rd11;
	ld.global.f32 	%f4, [%rd12];
	add.s64 	%rd13, %rd9, %rd11;
	ld.global.f32 	%f5, [%rd13];
	add.f32 	%f6, %f4, %f5;
	add.s64 	%rd14, %rd10, %rd11;
	st.global.f32 	[%rd14], %f6;
	add.s64 	%rd15, %rd12, %rd11;
	ld.global.f32 	%f7, [%rd15];
	add.s64 	%rd16, %rd13, %rd11;
	ld.global.f32 	%f8, [%rd16];
	add.f32 	%f9, %f7, %f8;
	add.s64 	%rd17, %rd14, %rd11;
	st.global.f32 	[%rd17], %f9;
	add.s64 	%rd18, %rd15, %rd11;
	ld.global.f32 	%f10, [%rd18];
	add.s64 	%rd19, %rd16, %rd11;
	ld.global.f32 	%f11, [%rd19];
	add.f32 	%f12, %f10, %f11;
	add.s64 	%rd20, %rd17, %rd11;
	st.global.f32 	[%rd20], %f12;
	add.s64 	%rd21, %rd18, %rd11;
	ld.global.f32 	%f13, [%rd21];
	add.s64 	%rd22, %rd19, %rd11;
	ld.global.f32 	%f14, [%rd22];
	add.f32 	%f15, %f13, %f14;
	add.s64 	%rd23, %rd20, %rd11;
	st.global.f32 	[%rd23], %f15;
	add.s64 	%rd24, %rd21, %rd11;
	ld.global.f32 	%f16, [%rd24];
	add.s64 	%rd25, %rd22, %rd11;
	ld.global.f32 	%f17, [%rd25];
	add.f32 	%f18, %f16, %f17;
	add.s64 	%rd26, %rd23, %rd11;
	st.global.f32 	[%rd26], %f18;
	add.s64 	%rd27, %rd24, %rd11;
	ld.global.f32 	%f19, [%rd27];
	add.s64 	%rd28, %rd25, %rd11;
	ld.global.f32 	%f20, [%rd28];
	add.f32 	%f21, %f19, %f20;
	add.s64 	%rd29, %rd26, %rd11;
	st.global.f32 	[%rd29], %f21;
	add.s64 	%rd30, %rd27, %rd11;
	ld.global.f32 	%f22, [%rd30];
	add.s64 	%rd31, %rd28, %rd11;
	ld.global.f32 	%f23, [%rd31];
	add.f32 	%f24, %f22, %f23;
	add.s64 	%rd32, %rd29, %rd11;
	st.global.f32 	[%rd32], %f24;
	add.s64 	%rd33, %rd30, %rd11;
	ld.global.f32 	%f25, [%rd33];
	add.s64 	%rd34, %rd31, %rd11;
	ld.global.f32 	%f26, [%rd34];
	add.f32 	%f27, %f25, %f26;
	add.s64 	%rd35, %rd32, %rd11;
	st.global.f32 	[%rd35], %f27;
	add.s64 	%rd36, %rd33, %rd11;
	ld.global.f32 	%f28, [%rd36];
	add.s64 	%rd37, %rd34, %rd11;
	ld.global.f32 	%f29, [%rd37];
	add.f32 	%f30, %f28, %f29;
	add.s64 	%rd38, %rd35, %rd11;
	st.global.f32 	[%rd38], %f30;
	add.s64 	%rd39, %rd36, %rd11;
	ld.global.f32 	%f31, [%rd39];
	add.s64 	%rd40, %rd37, %rd11;
	ld.global.f32 	%f32, [%rd40];
	add.f32 	%f33, %f31, %f32;
	add.s64 	%rd41, %rd38, %rd11;
	st.global.f32 	[%rd41], %f33;
	add.s64 	%rd42, %rd39, %rd11;
	ld.global.f32 	%f34, [%rd42];
	add.s64 	%rd43, %rd40, %rd11;
	ld.global.f32 	%f35, [%rd43];
	add.f32 	%f36, %f34, %f35;
	add.s64 	%rd44, %rd41, %rd11;
	st.global.f32 	[%rd44], %f36;
	add.s64 	%rd45, %rd42, %rd11;
	ld.global.f32 	%f37, [%rd45];
	add.s64 	%rd46, %rd43, %rd11;
	ld.global.f32 	%f38, [%rd46];
	add.f32 	%f39, %f37, %f38;
	add.s64 	%rd47, %rd44, %rd11;
	st.global.f32 	[%rd47], %f39;
	add.s64 	%rd48, %rd45, %rd11;
	ld.global.f32 	%f40, [%rd48];
	add.s64 	%rd49, %rd46, %rd11;
	ld.global.f32 	%f41, [%rd49];
	add.f32 	%f42, %f40, %f41;
	add.s64 	%rd50, %rd47, %rd11;
	st.global.f32 	[%rd50], %f42;
	add.s64 	%rd51, %rd48, %rd11;
	ld.global.f32 	%f43, [%rd51];
	add.s64 	%rd52, %rd49, %rd11;
	ld.global.f32 	%f44, [%rd52];
	add.f32 	%f45, %f43, %f44;
	add.s64 	%rd53, %rd50, %rd11;
	st.global.f32 	[%rd53], %f45;
	add.s64 	%rd54, %rd51, %rd11;
	ld.global.f32 	%f46, [%rd54];
	add.s64 	%rd55, %rd52, %rd11;
	ld.global.f32 	%f47, [%rd55];
	add.f32 	%f48, %f46, %f47;
	add.s64 	%rd56, %rd53, %rd11;
	st.global.f32 	[%rd56], %f48;
	add.s32 	%r32, %r32, 16;
	add.s32 	%r31, %r31, %r5;
	setp.ne.s32 	%p5, %r32, 0;
	@%p5 bra 	$L__BB2_3;
$L__BB2_4:
	setp.eq.s32 	%p6, %r2, 0;
	@%p6 bra 	$L__BB2_13;
	and.b32  	%r11, %r23, 7;
	setp.lt.u32 	%p7, %r2, 8;
	@%p7 bra 	$L__BB2_7;
	mad.lo.s32 	%r29, %r34, %r23, %r1;
	mul.wide.s32 	%rd57, %r29, 4;
	add.s64 	%rd58, %rd3, %rd57;
	ld.global.f32 	%f49, [%rd58];
	add.s64 	%rd59, %rd2, %rd57;
	ld.global.f32 	%f50, [%rd59];
	add.f32 	%f51, %f49, %f50;
	add.s64 	%rd60, %rd1, %rd57;
	st.global.f32 	[%rd60], %f51;
	mul.wide.u32 	%rd61, %r23, 4;
	add.s64 	%rd62, %rd58, %rd61;
	ld.global.f32 	%f52, [%rd62];
	add.s64 	%rd63, %rd59, %rd61;
	ld.global.f32 	%f53, [%rd63];
	add.f32 	%f54, %f52, %f53;
	add.s64 	%rd64, %rd60, %rd61;
	st.global.f32 	[%rd64], %f54;
	add.s64 	%rd65, %rd62, %rd61;
	ld.global.f32 	%f55, [%rd65];
	add.s64 	%rd66, %rd63, %rd61;
	ld.global.f32 	%f56, [%rd66];
	add.f32 	%f57, %f55, %f56;
	add.s64 	%rd67, %rd64, %rd61;
	st.global.f32 	[%rd67], %f57;
	add.s64 	%rd68, %rd65, %rd61;
	ld.global.f32 	%f58, [%rd68];
	add.s64 	%rd69, %rd66, %rd61;
	ld.global.f32 	%f59, [%rd69];
	add.f32 	%f60, %f58, %f59;
	add.s64 	%rd70, %rd67, %rd61;
	st.global.f32 	[%rd70], %f60;
	add.s64 	%rd71, %rd68, %rd61;
	ld.global.f32 	%f61, [%rd71];
	add.s64 	%rd72, %rd69, %rd61;
	ld.global.f32 	%f62, [%rd72];
	add.f32 	%f63, %f61, %f62;
	add.s64 	%rd73, %rd70, %rd61;
	st.global.f32 	[%rd73], %f63;
	add.s64 	%rd74, %rd71, %rd61;
	ld.global.f32 	%f64, [%rd74];
	add.s64 	%rd75, %rd72, %rd61;
	ld.global.f32 	%f65, [%rd75];
	add.f32 	%f66, %f64, %f65;
	add.s64 	%rd76, %rd73, %rd61;
	st.global.f32 	[%rd76], %f66;
	add.s64 	%rd77, %rd74, %rd61;
	ld.global.f32 	%f67, [%rd77];
	add.s64 	%rd78, %rd75, %rd61;
	ld.global.f32 	%f68, [%rd78];
	add.f32 	%f69, %f67, %f68;
	add.s64 	%rd79, %rd76, %rd61;
	st.global.f32 	[%rd79], %f69;
	add.s64 	%rd80, %rd77, %rd61;
	ld.global.f32 	%f70, [%rd80];
	add.s64 	%rd81, %rd78, %rd61;
	ld.global.f32 	%f71, [%rd81];
	add.f32 	%f72, %f70, %f71;
	add.s64 	%rd82, %rd79, %rd61;
	st.global.f32 	[%rd82], %f72;
	add.s32 	%r34, %r34, 8;
$L__BB2_7:
	setp.eq.s32 	%p8, %r11, 0;
	@%p8 bra 	$L__BB2_13;
	and.b32  	%r14, %r23, 3;
	setp.lt.u32 	%p9, %r11, 4;
	@%p9 bra 	$L__BB2_10;
	mad.lo.s32 	%r30, %r34, %r23, %r1;
	mul.wide.s32 	%rd83, %r30, 4;
	add.s64 	%rd84, %rd3, %rd83;
	ld.global.f32 	%f73, [%rd84];
	add.s64 	%rd85, %rd2, %rd83;
	ld.global.f32 	%f74, [%rd85];
	add.f32 	%f75, %f73, %f74;
	add.s64 	%rd86, %rd1, %rd83;
	st.global.f32 	[%rd86], %f75;
	mul.wide.u32 	%rd87, %r23, 4;
	add.s64 	%rd88, %rd84, %rd87;
	ld.global.f32 	%f76, [%rd88];
	add.s64 	%rd89, %rd85, %rd87;
	ld.global.f32 	%f77, [%rd89];
	add.f32 	%f78, %f76, %f77;
	add.s64 	%rd90, %rd86, %rd87;
	st.global.f32 	[%rd90], %f78;
	add.s64 	%rd91, %rd88, %rd87;
	ld.global.f32 	%f79, [%rd91];
	add.s64 	%rd92, %rd89, %rd87;
	ld.global.f32 	%f80, [%rd92];
	add.f32 	%f81, %f79, %f80;
	add.s64 	%rd93, %rd90, %rd87;
	st.global.f32 	[%rd93], %f81;
	add.s64 	%rd94, %rd91, %rd87;
	ld.global.f32 	%f82, [%rd94];
	add.s64 	%rd95, %rd92, %rd87;
	ld.global.f32 	%f83, [%rd95];
	add.f32 	%f84, %f82, %f83;
	add.s64 	%rd96, %rd93, %rd87;
	st.global.f32 	[%rd96], %f84;
	add.s32 	%r34, %r34, 4;
$L__BB2_10:
	setp.eq.s32 	%p10, %r14, 0;
	@%p10 bra 	$L__BB2_13;
	mad.lo.s32 	%r37, %r34, %r23, %r1;
	neg.s32 	%r36, %r14;
$L__BB2_12:
	.pragma "nounroll";
	mul.wide.s32 	%rd97, %r37, 4;
	add.s64 	%rd98, %rd1, %rd97;
	add.s64 	%rd99, %rd2, %rd97;
	add.s64 	%rd100, %rd3, %rd97;
	ld.global.f32 	%f85, [%rd100];
	ld.global.f32 	%f86, [%rd99];
	add.f32 	%f87, %f85, %f86;
	st.global.f32 	[%rd98], %f87;
	add.s32 	%r37, %r37, %r23;
	add.s32 	%r36, %r36, 1;
	setp.ne.s32 	%p11, %r36, 0;
	@%p11 bra 	$L__BB2_12;
$L__BB2_13:
	ret;

}


// ===== COMPILED SASS (sm_100) =====

	.target	sm_100

	.elftype	@"ET_EXEC"


//--------------------- .note.nv.tkinfo           --------------------------
	.section	.note.nv.tkinfo,"",@"SHT_NOTE"
	.sectionflags	@"SHF_NOTE_NV_TKINFO"
	.tkinfo
        /*0018*/ 	.word	0x00000002
        /*0030*/ 	.string	""
        /*0030*/ 	.string	"ptxas"
        /*0030*/ 	.string	"Cuda compilation tools, release 13.0, V13.0.88"
        /*0030*/ 	.string	"Build cuda_13.0.r13.0/compiler.36424714_0"
        /*0030*/ 	.string	"-arch sm_100 -m 64 "



//--------------------- .note.nv.cuinfo           --------------------------
	.section	.note.nv.cuinfo,"",@"SHT_NOTE"
	.sectionflags	@"SHF_NOTE_NV_CUINFO"
        /*0018*/ 	.short	0x0002
        /*001a*/ 	.short	0x0064
        /*001c*/ 	.short	0x0082
	.zero		2


//--------------------- .nv.info                  --------------------------
	.section	.nv.info,"",@"SHT_CUDA_INFO"
	.align	4


	//----- nvinfo : EIATTR_REGCOUNT
	.align		4
        /*0000*/ 	.byte	0x04, 0x2f
        /*0002*/ 	.short	(.L_1 - .L_0)
	.align		4
.L_0:
        /*0004*/ 	.word	index@(_Z14vecAdd2dKernelPfS_S_i)
        /*0008*/ 	.word	0x0000000c


	//----- nvinfo : EIATTR_FRAME_SIZE
	.align		4
.L_1:
        /*000c*/ 	.byte	0x04, 0x11
        /*000e*/ 	.short	(.L_3 - .L_2)
	.align		4
.L_2:
        /*0010*/ 	.word	index@(_Z14vecAdd2dKernelPfS_S_i)
        /*0014*/ 	.word	0x00000000


	//----- nvinfo : EIATTR_REGCOUNT
	.align		4
.L_3:
        /*0018*/ 	.byte	0x04, 0x2f
        /*001a*/ 	.short	(.L_5 - .L_4)
	.align		4
.L_4:
        /*001c*/ 	.word	index@(_Z15vecAddRowKernelPfS_S_i)
        /*0020*/ 	.word	0x00000016


	//----- nvinfo : EIATTR_FRAME_SIZE
	.align		4
.L_5:
        /*0024*/ 	.byte	0x04, 0x11
        /*0026*/ 	.short	(.L_7 - .L_6)
	.align		4
.L_6:
        /*0028*/ 	.word	index@(_Z15vecAddRowKernelPfS_S_i)
        /*002c*/ 	.word	0x00000000


	//----- nvinfo : EIATTR_REGCOUNT
	.align		4
.L_7:
        /*0030*/ 	.byte	0x04, 0x2f
        /*0032*/ 	.short	(.L_9 - .L_8)
	.align		4
.L_8:
        /*0034*/ 	.word	index@(_Z15vecAddColKernelPfS_S_i)
        /*0038*/ 	.word	0x0000001c


	//----- nvinfo : EIATTR_FRAME_SIZE
	.align		4
.L_9:
        /*003c*/ 	.byte	0x04, 0x11
        /*003e*/ 	.short	(.L_11 - .L_10)
	.align		4
.L_10:
        /*0040*/ 	.word	index@(_Z15vecAddColKernelPfS_S_i)
        /*0044*/ 	.word	0x00000000


	//----- nvinfo : EIATTR_MIN_STACK_SIZE
	.align		4
.L_11:
        /*0048*/ 	.byte	0x04, 0x12
        /*004a*/ 	.short	(.L_13 - .L_12)
	.align		4
.L_12:
        /*004c*/ 	.word	index@(_Z15vecAddColKernelPfS_S_i)
        /*0050*/ 	.word	0x00000000


	//----- nvinfo : EIATTR_MIN_STACK_SIZE
	.align		4
.L_13:
        /*0054*/ 	.byte	0x04, 0x12
        /*0056*/ 	.short	(.L_15 - .L_14)
	.align		4
.L_14:
        /*0058*/ 	.word	index@(_Z15vecAddRowKernelPfS_S_i)
        /*005c*/ 	.word	0x00000000


	//----- nvinfo : EIATTR_MIN_STACK_SIZE
	.align		4
.L_15:
        /*0060*/ 	.byte	0x04, 0x12
        /*0062*/ 	.short	(.L_17 - .L_16)
	.align		4
.L_16:
        /*0064*/ 	.word	index@(_Z14vecAdd2dKernelPfS_S_i)
        /*0068*/ 	.word	0x00000000
.L_17:


//--------------------- .nv.compat                --------------------------
	.section	.nv.compat,"",@"SHT_CUDA_COMPAT_INFO"
	.align	4
        /*0000*/ 	.byte	0x02, 0x09, 0x00, 0x00, 0x02, 0x02, 0x01, 0x00, 0x02, 0x05, 0x05, 0x00, 0x03, 0x07, 0x01, 0x01
        /*0010*/ 	.byte	0x02, 0x03, 0x00, 0x00, 0x02, 0x06, 0x01, 0x00, 0x04, 0x0b, 0x08, 0x00, 0x09, 0x00, 0x00, 0x00
        /*0020*/ 	.byte	0x00, 0x00, 0x00, 0x00


//--------------------- .nv.info._Z15vecAddColKernelPfS_S_i --------------------------
	.section	.nv.info._Z15vecAddColKernelPfS_S_i,"",@"SHT_CUDA_INFO"
	.sectionflags	@""
	.align	4


	//----- nvinfo : EIATTR_CUDA_API_VERSION
	.align		4
        /*0000*/ 	.byte	0x04, 0x37
        /*0002*/ 	.short	(.L_19 - .L_18)
.L_18:
        /*0004*/ 	.word	0x00000082


	//----- nvinfo : EIATTR_KPARAM_INFO
	.align		4
.L_19:
        /*0008*/ 	.byte	0x04, 0x17
        /*000a*/ 	.short	(.L_21 - .L_20)
.L_20:
        /*000c*/ 	.word	0x00000000
        /*0010*/ 	.short	0x0003
        /*0012*/ 	.short	0x0018
        /*0014*/ 	.byte	0x00, 0xf0, 0x11, 0x00


	//----- nvinfo : EIATTR_KPARAM_INFO
	.align		4
.L_21:
        /*0018*/ 	.byte	0x04, 0x17
        /*001a*/ 	.short	(.L_23 - .L_22)
.L_22:
        /*001c*/ 	.word	0x00000000
        /*0020*/ 	.short	0x0002
        /*0022*/ 	.short	0x0010
        /*0024*/ 	.byte	0x00, 0xf5, 0x21, 0x00


	//----- nvinfo : EIATTR_KPARAM_INFO
	.align		4
.L_23:
        /*0028*/ 	.byte	0x04, 0x17
        /*002a*/ 	.short	(.L_25 - .L_24)
.L_24:
        /*002c*/ 	.word	0x00000000
        /*0030*/ 	.short	0x0001
        /*0032*/ 	.short	0x0008
        /*0034*/ 	.byte	0x00, 0xf5, 0x21, 0x00


	//----- nvinfo : EIATTR_KPARAM_INFO
	.align		4
.L_25:
        /*0038*/ 	.byte	0x04, 0x17
        /*003a*/ 	.short	(.L_27 - .L_26)
.L_26:
        /*003c*/ 	.word	0x00000000
        /*0040*/ 	.short	0x0000
        /*0042*/ 	.short	0x0000
        /*0044*/ 	.byte	0x00, 0xf5, 0x21, 0x00


	//----- nvinfo : EIATTR_SPARSE_MMA_MASK
	.align		4
.L_27:
        /*0048*/ 	.byte	0x03, 0x50
        /*004a*/ 	.short	0x0000


	//----- nvinfo : EIATTR_MAXREG_COUNT
	.align		4
        /*004c*/ 	.byte	0x03, 0x1b
        /*004e*/ 	.short	0x00ff


	//----- nvinfo : EIATTR_MERCURY_ISA_VERSION
	.align		4
        /*0050*/ 	.byte	0x03, 0x5f
        /*0052*/ 	.short	0x0101


	//----- nvinfo : EIATTR_VRC_CTA_INIT_COUNT
	.align		4
        /*0054*/ 	.byte	0x02, 0x4a
	.zero		1
	.zero		1


	//----- nvinfo : EIATTR_EXIT_INSTR_OFFSETS
	.align		4
        /*0058*/ 	.byte	0x04, 0x1c
        /*005a*/ 	.short	(.L_29 - .L_28)


	//   ....[0]....
.L_28:
        /*005c*/ 	.word	0x00000080


	//   ....[1]....
        /*0060*/ 	.word	0x000008a0


	//   ....[2]....
        /*0064*/ 	.word	0x00000cc0


	//   ....[3]....
        /*0068*/ 	.word	0x00000f20


	//   ....[4]....
        /*006c*/ 	.word	0x00001030


	//----- nvinfo : EIATTR_CBANK_PARAM_SIZE
	.align		4
.L_29:
        /*0070*/ 	.byte	0x03, 0x19
        /*0072*/ 	.short	0x001c


	//----- nvinfo : EIATTR_PARAM_CBANK
	.align		4
        /*0074*/ 	.byte	0x04, 0x0a
        /*0076*/ 	.short	(.L_31 - .L_30)
	.align		4
.L_30:
        /*0078*/ 	.word	index@(.nv.constant0._Z15vecAddColKernelPfS_S_i)
        /*007c*/ 	.short	0x0380
        /*007e*/ 	.short	0x001c


	//----- nvinfo : EIATTR_SW_WAR
	.align		4
.L_31:
        /*0080*/ 	.byte	0x04, 0x36
        /*0082*/ 	.short	(.L_33 - .L_32)
.L_32:
        /*0084*/ 	.word	0x00000008
.L_33:


//--------------------- .nv.info._Z15vecAddRowKernelPfS_S_i --------------------------
	.section	.nv.info._Z15vecAddRowKernelPfS_S_i,"",@"SHT_CUDA_INFO"
	.sectionflags	@""
	.align	4


	//----- nvinfo : EIATTR_CUDA_API_VERSION
	.align		4
        /*0000*/ 	.byte	0x04, 0x37
        /*0002*/ 	.short	(.L_35 - .L_34)
.L_34:
        /*0004*/ 	.word	0x00000082


	//----- nvinfo : EIATTR_KPARAM_INFO
	.align		4
.L_35:
        /*0008*/ 	.byte	0x04, 0x17
        /*000a*/ 	.short	(.L_37 - .L_36)
.L_36:
        /*000c*/ 	.word	0x00000000
        /*0010*/ 	.short	0x0003
        /*0012*/ 	.short	0x0018
        /*0014*/ 	.byte	0x00, 0xf0, 0x11, 0x00


	//----- nvinfo : EIATTR_KPARAM_INFO
	.align		4
.L_37:
        /*0018*/ 	.byte	0x04, 0x17
        /*001a*/ 	.short	(.L_39 - .L_38)
.L_38:
        /*001c*/ 	.word	0x00000000
        /*0020*/ 	.short	0x0002
        /*0022*/ 	.short	0x0010
        /*0024*/ 	.byte	0x00, 0xf5, 0x21, 0x00


	//----- nvinfo : EIATTR_KPARAM_INFO
	.align		4
.L_39:
        /*0028*/ 	.byte	0x04, 0x17
        /*002a*/ 	.short	(.L_41 - .L_40)
.L_40:
        /*002c*/ 	.word	0x00000000
        /*0030*/ 	.short	0x0001
        /*0032*/ 	.short	0x0008
        /*0034*/ 	.byte	0x00, 0xf5, 0x21, 0x00


	//----- nvinfo : EIATTR_KPARAM_INFO
	.align		4
.L_41:
        /*0038*/ 	.byte	0x04, 0x17
        /*003a*/ 	.short	(.L_43 - .L_42)
.L_42:
        /*003c*/ 	.word	0x00000000
        /*0040*/ 	.short	0x0000
        /*0042*/ 	.short	0x0000
        /*0044*/ 	.byte	0x00, 0xf5, 0x21, 0x00


	//----- nvinfo : EIATTR_SPARSE_MMA_MASK
	.align		4
.L_43:
        /*0048*/ 	.byte	0x03, 0x50
        /*004a*/ 	.short	0x0000


	//----- nvinfo : EIATTR_MAXREG_COUNT
	.align		4
        /*004c*/ 	.byte	0x03, 0x1b
        /*004e*/ 	.short	0x00ff


	//----- nvinfo : EIATTR_MERCURY_ISA_VERSION
	.align		4
        /*0050*/ 	.byte	0x03, 0x5f
        /*0052*/ 	.short	0x0101


	//----- nvinfo : EIATTR_VRC_CTA_INIT_COUNT
	.align		4
        /*0054*/ 	.byte	0x02, 0x4a
	.zero		1
	.zero		1


	//----- nvinfo : EIATTR_EXIT_INSTR_OFFSETS
	.align		4
        /*0058*/ 	.byte	0x04, 0x1c
        /*005a*/ 	.short	(.L_45 - .L_44)


	//   ....[0]....
.L_44:
        /*005c*/ 	.word	0x00000080


	//   ....[1]....
        /*0060*/ 	.word	0x00000680


	//   ....[2]....
        /*0064*/ 	.word	0x00000950


	//   ....[3]....
        /*0068*/ 	.word	0x00000b20


	//   ....[4]....
        /*006c*/ 	.word	0x00000c30


	//----- nvinfo : EIATTR_CBANK_PARAM_SIZE
	.align		4
.L_45:
        /*0070*/ 	.byte	0x03, 0x19
        /*0072*/ 	.short	0x001c


	//----- nvinfo : EIATTR_PARAM_CBANK
	.align		4
        /*0074*/ 	.byte	0x04, 0x0a
        /*0076*/ 	.short	(.L_47 - .L_46)
	.align		4
.L_46:
        /*0078*/ 	.word	index@(.nv.constant0._Z15vecAddRowKernelPfS_S_i)
        /*007c*/ 	.short	0x0380
        /*007e*/ 	.short	0x001c


	//----- nvinfo : EIATTR_SW_WAR
	.align		4
.L_47:
        /*0080*/ 	.byte	0x04, 0x36
        /*0082*/ 	.short	(.L_49 - .L_48)
.L_48:
        /*0084*/ 	.word	0x00000008
.L_49:


//--------------------- .nv.info._Z14vecAdd2dKernelPfS_S_i --------------------------
	.section	.nv.info._Z14vecAdd2dKernelPfS_S_i,"",@"SHT_CUDA_INFO"
	.sectionflags	@""
	.align	4


	//----- nvinfo : EIATTR_CUDA_API_VERSION
	.align		4
        /*0000*/ 	.byte	0x04, 0x37
        /*0002*/ 	.short	(.L_51 - .L_50)
.L_50:
        /*0004*/ 	.word	0x00000082


	//----- nvinfo : EIATTR_KPARAM_INFO
	.align		4
.L_51:
        /*0008*/ 	.byte	0x04, 0x17
        /*000a*/ 	.short	(.L_53 - .L_52)
.L_52:
        /*000c*/ 	.word	0x00000000
        /*0010*/ 	.short	0x0003
        /*0012*/ 	.short	0x0018
        /*0014*/ 	.byte	0x00, 0xf0, 0x11, 0x00


	//----- nvinfo : EIATTR_KPARAM_INFO
	.align		4
.L_53:
        /*0018*/ 	.byte	0x04, 0x17
        /*001a*/ 	.short	(.L_55 - .L_54)
.L_54:
        /*001c*/ 	.word	0x00000000
        /*0020*/ 	.short	0x0002
        /*0022*/ 	.short	0x0010
        /*0024*/ 	.byte	0x00, 0xf5, 0x21, 0x00


	//----- nvinfo : EIATTR_KPARAM_INFO
	.align		4
.L_55:
        /*0028*/ 	.byte	0x04, 0x17
        /*002a*/ 	.short	(.L_57 - .L_56)
.L_56:
        /*002c*/ 	.word	0x00000000
        /*0030*/ 	.short	0x0001
        /*0032*/ 	.short	0x0008
        /*0034*/ 	.byte	0x00, 0xf5, 0x21, 0x00


	//----- nvinfo : EIATTR_KPARAM_INFO
	.align		4
.L_57:
        /*0038*/ 	.byte	0x04, 0x17
        /*003a*/ 	.short	(.L_59 - .L_58)
.L_58:
        /*003c*/ 	.word	0x00000000
        /*0040*/ 	.short	0x0000
        /*0042*/ 	.short	0x0000
        /*0044*/ 	.byte	0x00, 0xf5, 0x21, 0x00


	//----- nvinfo : EIATTR_SPARSE_MMA_MASK
	.align		4
.L_59:
        /*0048*/ 	.byte	0x03, 0x50
        /*004a*/ 	.short	0x0000


	//----- nvinfo : EIATTR_MAXREG_COUNT
	.align		4
        /*004c*/ 	.byte	0x03, 0x1b
        /*004e*/ 	.short	0x00ff


	//----- nvinfo : EIATTR_MERCURY_ISA_VERSION
	.align		4
        /*0050*/ 	.byte	0x03, 0x5f
        /*0052*/ 	.short	0x0101


	//----- nvinfo : EIATTR_VRC_CTA_INIT_COUNT
	.align		4
        /*0054*/ 	.byte	0x02, 0x4a
	.zero		1
	.zero		1


	//----- nvinfo : EIATTR_EXIT_INSTR_OFFSETS
	.align		4
        /*0058*/ 	.byte	0x04, 0x1c
        /*005a*/ 	.short	(.L_61 - .L_60)


	//   ....[0]....
.L_60:
        /*005c*/ 	.word	0x000000c0


	//   ....[1]....
        /*0060*/ 	.word	0x00000190


	//----- nvinfo : EIATTR_CBANK_PARAM_SIZE
	.align		4
.L_61:
        /*0064*/ 	.byte	0x03, 0x19
        /*0066*/ 	.short	0x001c


	//----- nvinfo : EIATTR_PARAM_CBANK
	.align		4
        /*0068*/ 	.byte	0x04, 0x0a
        /*006a*/ 	.short	(.L_63 - .L_62)
	.align		4
.L_62:
        /*006c*/ 	.word	index@(.nv.constant0._Z14vecAdd2dKernelPfS_S_i)
        /*0070*/ 	.short	0x0380
        /*0072*/ 	.short	0x001c


	//----- nvinfo : EIATTR_SW_WAR
	.align		4
.L_63:
        /*0074*/ 	.byte	0x04, 0x36
        /*0076*/ 	.short	(.L_65 - .L_64)
.L_64:
        /*0078*/ 	.word	0x00000008
.L_65:


//--------------------- .nv.callgraph             --------------------------
	.section	.nv.callgraph,"",@"SHT_CUDA_CALLGRAPH"
	.align	4
	.sectionentsize	8
	.align		4
        /*0000*/ 	.word	0x00000000
	.align		4
        /*0004*/ 	.word	0xffffffff
	.align		4
        /*0008*/ 	.word	0x00000000
	.align		4
        /*000c*/ 	.word	0xfffffffe
	.align		4
        /*0010*/ 	.word	0x00000000
	.align		4
        /*0014*/ 	.word	0xfffffffd
	.align		4
        /*0018*/ 	.word	0x00000000
	.align		4
        /*001c*/ 	.word	0xfffffffc


//--------------------- .text._Z15vecAddColKernelPfS_S_i --------------------------
	.section	.text._Z15vecAddColKernelPfS_S_i,"ax",@progbits
	.align	128
        .global         _Z15vecAddColKernelPfS_S_i
        .type           _Z15vecAddColKernelPfS_S_i,@function
        .size           _Z15vecAddColKernelPfS_S_i,(.L_x_13 - _Z15vecAddColKernelPfS_S_i)
        .other          _Z15vecAddColKernelPfS_S_i,@"STO_CUDA_ENTRY STV_DEFAULT"
_Z15vecAddColKernelPfS_S_i:
.text._Z15vecAddColKernelPfS_S_i:
[----:B------:R-:W-:Y:S01]  /*0000*/  LDC R1, c[0x0][0x37c] ;  /* 0x0000df00ff017b82 */ /* 0x000fe20000000800 */
[----:B------:R-:W0:Y:S07]  /*0010*/  S2R R3, SR_CTAID.X ;  /* 0x0000000000037919 */ /* 0x000e2e0000002500 */
[----:B------:R-:W1:Y:S01]  /*0020*/  LDC R0, c[0x0][0x398] ;  /* 0x0000e600ff007b82 */ /* 0x000e620000000800 */
[----:B------:R-:W0:Y:S01]  /*0030*/  LDCU UR4, c[0x0][0x360] ;  /* 0x00006c00ff0477ac */ /* 0x000e220008000800 */
[----:B------:R-:W0:Y:S01]  /*0040*/  S2R R2, SR_TID.X ;  /* 0x0000000000027919 */ /* 0x000e220000002100 */
[----:B-1----:R-:W-:Y:S01]  /*0050*/  ISETP.GE.AND P0, PT, R0, 0x1, PT ;  /* 0x000000010000780c */ /* 0x002fe20003f06270 */
[----:B0-----:R-:W-:-:S05]  /*0060*/  IMAD R3, R3, UR4, R2 ;  /* 0x0000000403037c24 */ /* 0x001fca000f8e0202 */
[----:B------:R-:W-:-:S13]  /*0070*/  ISETP.GE.OR P0, PT, R3, R0, !P0 ;  /* 0x000000000300720c */ /* 0x000fda0004706670 */
[----:B------:R-:W-:Y:S05]  /*0080*/  @P0 EXIT ;  /* 0x000000000000094d */ /* 0x000fea0003800000 */
[C---:B------:R-:W-:Y:S01]  /*0090*/  IADD3 R2, PT, PT, R0.reuse, -0x1, RZ ;  /* 0xffffffff00027810 */ /* 0x040fe20007ffe0ff */
[----:B------:R-:W0:Y:S01]  /*00a0*/  LDCU.64 UR4, c[0x0][0x358] ;  /* 0x00006b00ff0477ac */ /* 0x000e220008000a00 */
[----:B------:R-:W-:Y:S02]  /*00b0*/  LOP3.LUT R20, R0, 0xf, RZ, 0xc0, !PT ;  /* 0x0000000f00147812 */ /* 0x000fe400078ec0ff */
[----:B------:R-:W-:Y:S01]  /*00c0*/  ISETP.GE.U32.AND P1, PT, R2, 0xf, PT ;  /* 0x0000000f0200780c */ /* 0x000fe20003f26070 */
[----:B------:R-:W-:Y:S01]  /*00d0*/  HFMA2 R2, -RZ, RZ, 0, 0 ;  /* 0x00000000ff027431 */ /* 0x000fe200000001ff */
[----:B------:R-:W-:-:S11]  /*00e0*/  ISETP.NE.AND P0, PT, R20, RZ, PT ;  /* 0x000000ff1400720c */ /* 0x000fd60003f05270 */
[----:B------:R-:W-:Y:S05]  /*00f0*/  @!P1 BRA `(.L_x_0) ;  /* 0x0000000400e89947 */ /* 0x000fea0003800000 */
[----:B------:R-:W-:Y:S02]  /*0100*/  LOP3.LUT R2, R0, 0x7ffffff0, RZ, 0xc0, !PT ;  /* 0x7ffffff000027812 */ /* 0x000fe400078ec0ff */
[----:B------:R-:W-:Y:S02]  /*0110*/  MOV R5, R3 ;  /* 0x0000000300057202 */ /* 0x000fe40000000f00 */
[----:B------:R-:W-:-:S07]  /*0120*/  IADD3 R4, PT, PT, -R2, RZ, RZ ;  /* 0x000000ff02047210 */ /* 0x000fce0007ffe1ff */
.L_x_1:
[----:B---3--:R-:W1:Y:S08]  /*0130*/  LDC.64 R14, c[0x0][0x388] ;  /* 0x0000e200ff0e7b82 */ /* 0x008e700000000a00 */
[----:B------:R-:W2:Y:S08]  /*0140*/  LDC.64 R16, c[0x0][0x390] ;  /* 0x0000e400ff107b82 */ /* 0x000eb00000000a00 */
[----:B------:R-:W3:Y:S01]  /*0150*/  LDC.64 R6, c[0x0][0x380] ;  /* 0x0000e000ff067b82 */ /* 0x000ee20000000a00 */
[----:B-1----:R-:W-:-:S05]  /*0160*/  IMAD.WIDE R14, R5, 0x4, R14 ;  /* 0x00000004050e7825 */ /* 0x002fca00078e020e */
[----:B0-----:R-:W4:Y:S01]  /*0170*/  LDG.E R8, desc[UR4][R14.64] ;  /* 0x000000040e087981 */ /* 0x001f22000c1e1900 */
[----:B--2---:R-:W-:-:S05]  /*0180*/  IMAD.WIDE R16, R5, 0x4, R16 ;  /* 0x0000000405107825 */ /* 0x004fca00078e0210 */
[----:B------:R-:W4:Y:S01]  /*0190*/  LDG.E R9, desc[UR4][R16.64] ;  /* 0x0000000410097981 */ /* 0x000f22000c1e1900 */
[----:B------:R-:W-:-:S04]  /*01a0*/  IMAD.WIDE.U32 R10, R0, 0x4, R14 ;  /* 0x00000004000a7825 */ /* 0x000fc800078e000e */
[----:B---3--:R-:W-:-:S04]  /*01b0*/  IMAD.WIDE R6, R5, 0x4, R6 ;  /* 0x0000000405067825 */ /* 0x008fc800078e0206 */
[----:B----4-:R-:W-:Y:S01]  /*01c0*/  FADD R21, R8, R9 ;  /* 0x0000000908157221 */ /* 0x010fe20000000000 */
[----:B------:R-:W-:-:S04]  /*01d0*/  IMAD.WIDE.U32 R8, R0, 0x4, R16 ;  /* 0x0000000400087825 */ /* 0x000fc800078e0010 */
[----:B------:R0:W-:Y:S04]  /*01e0*/  STG.E desc[UR4][R6.64], R21 ;  /* 0x0000001506007986 */ /* 0x0001e8000c101904 */
[----:B------:R-:W2:Y:S04]  /*01f0*/  LDG.E R18, desc[UR4][R10.64] ;  /* 0x000000040a127981 */ /* 0x000ea8000c1e1900 */
[----:B------:R-:W2:Y:S01]  /*0200*/  LDG.E R19, desc[UR4][R8.64] ;  /* 0x0000000408137981 */ /* 0x000ea2000c1e1900 */
[----:B------:R-:W-:-:S04]  /*0210*/  IMAD.WIDE.U32 R12, R0, 0x4, R6 ;  /* 0x00000004000c7825 */ /* 0x000fc800078e0006 */
[----:B------:R-:W-:-:S04]  /*0220*/  IMAD.WIDE.U32 R16, R0, 0x4, R10 ;  /* 0x0000000400107825 */ /* 0x000fc800078e000a */
[----:B------:R-:W-:-:S04]  /*0230*/  IMAD.WIDE.U32 R14, R0, 0x4, R8 ;  /* 0x00000004000e7825 */ /* 0x000fc800078e0008 */
[----:B--2---:R-:W-:-:S05]  /*0240*/  FADD R23, R18, R19 ;  /* 0x0000001312177221 */ /* 0x004fca0000000000 */
[----:B------:R1:W-:Y:S04]  /*0250*/  STG.E desc[UR4][R12.64], R23 ;  /* 0x000000170c007986 */ /* 0x0003e8000c101904 */
[----:B------:R-:W2:Y:S04]  /*0260*/  LDG.E R22, desc[UR4][R16.64] ;  /* 0x0000000410167981 */ /* 0x000ea8000c1e1900 */
[----:B------:R-:W2:Y:S01]  /*0270*/  LDG.E R25, desc[UR4][R14.64] ;  /* 0x000000040e197981 */ /* 0x000ea2000c1e1900 */
[----:B------:R-:W-:-:S04]  /*0280*/  IMAD.WIDE.U32 R18, R0, 0x4, R12 ;  /* 0x0000000400127825 */ /* 0x000fc800078e000c */
[----:B------:R-:W-:-:S04]  /*0290*/  IMAD.WIDE.U32 R10, R0, 0x4, R16 ;  /* 0x00000004000a7825 */ /* 0x000fc800078e0010 */
[----:B0-----:R-:W-:-:S04]  /*02a0*/  IMAD.WIDE.U32 R6, R0, 0x4, R14 ;  /* 0x0000000400067825 */ /* 0x001fc800078e000e */
[----:B--2---:R-:W-:-:S05]  /*02b0*/  FADD R25, R22, R25 ;  /* 0x0000001916197221 */ /* 0x004fca0000000000 */
[----:B------:R0:W-:Y:S04]  /*02c0*/  STG.E desc[UR4][R18.64], R25 ;  /* 0x0000001912007986 */ /* 0x0001e8000c101904 */
[----:B------:R-:W2:Y:S04]  /*02d0*/  LDG.E R21, desc[UR4][R10.64] ;  /* 0x000000040a157981 */ /* 0x000ea8000c1e1900 */
[----:B------:R-:W2:Y:S01]  /*02e0*/  LDG.E R22, desc[UR4][R6.64] ;  /* 0x0000000406167981 */ /* 0x000ea2000c1e1900 */
[----:B------:R-:W-:-:S04]  /*02f0*/  IMAD.WIDE.U32 R8, R0, 0x4, R18 ;  /* 0x0000000400087825 */ /* 0x000fc800078e0012 */
[----:B------:R-:W-:-:S04]  /*0300*/  IMAD.WIDE.U32 R16, R0, 0x4, R10 ;  /* 0x0000000400107825 */ /* 0x000fc800078e000a */
[----:B-1----:R-:W-:-:S04]  /*0310*/  IMAD.WIDE.U32 R12, R0, 0x4, R6 ;  /* 0x00000004000c7825 */ /* 0x002fc800078e0006 */
[----:B--2---:R-:W-:-:S05]  /*0320*/  FADD R21, R21, R22 ;  /* 0x0000001615157221 */ /* 0x004fca0000000000 */
        /* <DEDUP_REMOVED lines=8> */
[----:B------:R-:W3:Y:S04]  /*03b0*/  LDG.E R22, desc[UR4][R10.64] ;  /* 0x000000040a167981 */ /* 0x000ee8000c1e1900 */
[----:B0-----:R-:W3:Y:S01]  /*03c0*/  LDG.E R25, desc[UR4][R6.64] ;  /* 0x0000000406197981 */ /* 0x001ee2000c1e1900 */
[----:B------:R-:W-:-:S04]  /*03d0*/  IMAD.WIDE.U32 R18, R0, 0x4, R14 ;  /* 0x0000000400127825 */ /* 0x000fc800078e000e */
[----:B------:R-:W-:-:S04]  /*03e0*/  IMAD.WIDE.U32 R16, R0, 0x4, R10 ;  /* 0x0000000400107825 */ /* 0x000fc800078e000a */
[----:B-1----:R-:W-:-:S04]  /*03f0*/  IMAD.WIDE.U32 R8, R0, 0x4, R6 ;  /* 0x0000000400087825 */ /* 0x002fc800078e0006 */
[----:B---3--:R-:W-:-:S05]  /*0400*/  FADD R25, R22, R25 ;  /* 0x0000001916197221 */ /* 0x008fca0000000000 */
[----:B------:R0:W-:Y:S04]  /*0410*/  STG.E desc[UR4][R18.64], R25 ;  /* 0x0000001912007986 */ /* 0x0001e8000c101904 */
[----:B------:R-:W3:Y:S04]  /*0420*/  LDG.E R21, desc[UR4][R16.64] ;  /* 0x0000000410157981 */ /* 0x000ee8000c1e1900 */
[----:B------:R-:W3:Y:S01]  /*0430*/  LDG.E R22, desc[UR4][R8.64] ;  /* 0x0000000408167981 */ /* 0x000ee2000c1e1900 */
[----:B------:R-:W-:-:S04]  /*0440*/  IMAD.WIDE.U32 R12, R0, 0x4, R18 ;  /* 0x00000004000c7825 */ /* 0x000fc800078e0012 */
[----:B------:R-:W-:-:S04]  /*0450*/  IMAD.WIDE.U32 R10, R0, 0x4, R16 ;  /* 0x00000004000a7825 */ /* 0x000fc800078e0010 */
[----:B------:R-:W-:-:S04]  /*0460*/  IMAD.WIDE.U32 R6, R0, 0x4, R8 ;  /* 0x0000000400067825 */ /* 0x000fc800078e0008 */
[----:B---3--:R-:W-:-:S05]  /*0470*/  FADD R21, R21, R22 ;  /* 0x0000001615157221 */ /* 0x008fca0000000000 */
[----:B------:R1:W-:Y:S04]  /*0480*/  STG.E desc[UR4][R12.64], R21 ;  /* 0x000000150c007986 */ /* 0x0003e8000c101904 */
[----:B------:R-:W3:Y:S04]  /*0490*/  LDG.E R22, desc[UR4][R10.64] ;  /* 0x000000040a167981 */ /* 0x000ee8000c1e1900 */
[----:B--2---:R-:W3:Y:S01]  /*04a0*/  LDG.E R23, desc[UR4][R6.64] ;  /* 0x0000000406177981 */ /* 0x004ee2000c1e1900 */
[----:B------:R-:W-:-:S04]  /*04b0*/  IMAD.WIDE.U32 R14, R0, 0x4, R12 ;  /* 0x00000004000e7825 */ /* 0x000fc800078e000c */
[----:B------:R-:W-:-:S04]  /*04c0*/  IMAD.WIDE.U32 R16, R0, 0x4, R10 ;  /* 0x0000000400107825 */ /* 0x000fc800078e000a */
[----:B------:R-:W-:-:S04]  /*04d0*/  IMAD.WIDE.U32 R8, R0, 0x4, R6 ;  /* 0x0000000400087825 */ /* 0x000fc800078e0006 */
[----:B---3--:R-:W-:-:S05]  /*04e0*/  FADD R23, R22, R23 ;  /* 0x0000001716177221 */ /* 0x008fca0000000000 */
[----:B------:R2:W-:Y:S04]  /*04f0*/  STG.E desc[UR4][R14.64], R23 ;  /* 0x000000170e007986 */ /* 0x0005e8000c101904 */
[----:B------:R-:W3:Y:S04]  /*0500*/  LDG.E R22, desc[UR4][R16.64] ;  /* 0x0000000410167981 */ /* 0x000ee8000c1e1900 */
[----:B0-----:R-:W3:Y:S01]  /*0510*/  LDG.E R25, desc[UR4][R8.64] ;  /* 0x0000000408197981 */ /* 0x001ee2000c1e1900 */
[----:B------:R-:W-:-:S04]  /*0520*/  IMAD.WIDE.U32 R18, R0, 0x4, R14 ;  /* 0x0000000400127825 */ /* 0x000fc800078e000e */
[----:B------:R-:W-:-:S04]  /*0530*/  IMAD.WIDE.U32 R10, R0, 0x4, R16 ;  /* 0x00000004000a7825 */ /* 0x000fc800078e0010 */
[----:B------:R-:W-:-:S04]  /*0540*/  IMAD.WIDE.U32 R6, R0, 0x4, R8 ;  /* 0x0000000400067825 */ /* 0x000fc800078e0008 */
[----:B---3--:R-:W-:-:S05]  /*0550*/  FADD R25, R22, R25 ;  /* 0x0000001916197221 */ /* 0x008fca0000000000 */
[----:B------:R0:W-:Y:S04]  /*0560*/  STG.E desc[UR4][R18.64], R25 ;  /* 0x0000001912007986 */ /* 0x0001e8000c101904 */
[----:B-1----:R-:W3:Y:S04]  /*0570*/  LDG.E R21, desc[UR4][R10.64] ;  /* 0x000000040a157981 */ /* 0x002ee8000c1e1900 */
[----:B------:R-:W3:Y:S01]  /*0580*/  LDG.E R22, desc[UR4][R6.64] ;  /* 0x0000000406167981 */ /* 0x000ee2000c1e1900 */
[----:B------:R-:W-:-:S04]  /*0590*/  IMAD.WIDE.U32 R12, R0, 0x4, R18 ;  /* 0x00000004000c7825 */ /* 0x000fc800078e0012 */
[----:B--2---:R-:W-:-:S04]  /*05a0*/  IMAD.WIDE.U32 R14, R0, 0x4, R10 ;  /* 0x00000004000e7825 */ /* 0x004fc800078e000a */
[----:B------:R-:W-:-:S04]  /*05b0*/  IMAD.WIDE.U32 R8, R0, 0x4, R6 ;  /* 0x0000000400087825 */ /* 0x000fc800078e0006 */
[----:B---3--:R-:W-:-:S05]  /*05c0*/  FADD R21, R21, R22 ;  /* 0x0000001615157221 */ /* 0x008fca0000000000 */
        /* <DEDUP_REMOVED lines=11> */
[----:B-1----:R-:W-:-:S04]  /*0680*/  IMAD.WIDE.U32 R12, R0, 0x4, R10 ;  /* 0x00000004000c7825 */ /* 0x002fc800078e000a */
[----:B------:R-:W-:-:S04]  /*0690*/  IMAD.WIDE.U32 R8, R0, 0x4, R6 ;  /* 0x0000000400087825 */ /* 0x000fc800078e0006 */
        /* <DEDUP_REMOVED lines=23> */
[----:B------:R-:W2:Y:S04]  /*0810*/  LDG.E R10, desc[UR4][R10.64] ;  /* 0x000000040a0a7981 */ /* 0x000ea8000c1e1900 */
[----:B------:R-:W2:Y:S01]  /*0820*/  LDG.E R7, desc[UR4][R6.64] ;  /* 0x0000000406077981 */ /* 0x000ea2000c1e1900 */
[----:B------:R-:W-:-:S04]  /*0830*/  IADD3 R4, PT, PT, R4, 0x10, RZ ;  /* 0x0000001004047810 */ /* 0x000fc80007ffe0ff */
[----:B------:R-:W-:Y:S01]  /*0840*/  ISETP.NE.AND P1, PT, R4, RZ, PT ;  /* 0x000000ff0400720c */ /* 0x000fe20003f25270 */
[C---:B-1----:R-:W-:Y:S01]  /*0850*/  IMAD.WIDE.U32 R14, R0.reuse, 0x4, R18 ;  /* 0x00000004000e7825 */ /* 0x042fe200078e0012 */
[----:B------:R-:W-:-:S03]  /*0860*/  LEA R5, R0, R5, 0x4 ;  /* 0x0000000500057211 */ /* 0x000fc600078e20ff */
[----:B--2---:R-:W-:-:S05]  /*0870*/  FADD R17, R10, R7 ;  /* 0x000000070a117221 */ /* 0x004fca0000000000 */
[----:B------:R3:W-:Y:S03]  /*0880*/  STG.E desc[UR4][R14.64], R17 ;  /* 0x000000110e007986 */ /* 0x0007e6000c101904 */
[----:B------:R-:W-:Y:S05]  /*0890*/  @P1 BRA `(.L_x_1) ;  /* 0xfffffff800241947 */ /* 0x000fea000383ffff */
.L_x_0:
[----:B0-----:R-:W-:Y:S05]  /*08a0*/  @!P0 EXIT ;  /* 0x000000000000894d */ /* 0x001fea0003800000 */
[----:B------:R-:W-:Y:S02]  /*08b0*/  ISETP.GE.U32.AND P0, PT, R20, 0x8, PT ;  /* 0x000000081400780c */ /* 0x000fe40003f06070 */
[----:B---3--:R-:W-:-:S04]  /*08c0*/  LOP3.LUT R18, R0, 0x7, RZ, 0xc0, !PT ;  /* 0x0000000700127812 */ /* 0x008fc800078ec0ff */
[----:B------:R-:W-:-:S07]  /*08d0*/  ISETP.NE.AND P1, PT, R18, RZ, PT ;  /* 0x000000ff1200720c */ /* 0x000fce0003f25270 */
[----:B------:R-:W-:Y:S06]  /*08e0*/  @!P0 BRA `(.L_x_2) ;  /* 0x0000000000f48947 */ /* 0x000fec0003800000 */
[----:B------:R-:W0:Y:S01]  /*08f0*/  LDC.64 R4, c[0x0][0x388] ;  /* 0x0000e200ff047b82 */ /* 0x000e220000000a00 */
[----:B------:R-:W-:-:S07]  /*0900*/  IMAD R11, R2, R0, R3 ;  /* 0x00000000020b7224 */ /* 0x000fce00078e0203 */
[----:B------:R-:W1:Y:S08]  /*0910*/  LDC.64 R6, c[0x0][0x390] ;  /* 0x0000e400ff067b82 */ /* 0x000e700000000a00 */
[----:B------:R-:W2:Y:S01]  /*0920*/  LDC.64 R8, c[0x0][0x380] ;  /* 0x0000e000ff087b82 */ /* 0x000ea20000000a00 */
[----:B0-----:R-:W-:-:S05]  /*0930*/  IMAD.WIDE R4, R11, 0x4, R4 ;  /* 0x000000040b047825 */ /* 0x001fca00078e0204 */
[----:B------:R-:W3:Y:S01]  /*0940*/  LDG.E R10, desc[UR4][R4.64] ;  /* 0x00000004040a7981 */ /* 0x000ee2000c1e1900 */
[----:B-1----:R-:W-:-:S05]  /*0950*/  IMAD.WIDE R6, R11, 0x4, R6 ;  /* 0x000000040b067825 */ /* 0x002fca00078e0206 */
[----:B------:R-:W3:Y:S01]  /*0960*/  LDG.E R13, desc[UR4][R6.64] ;  /* 0x00000004060d7981 */ /* 0x000ee2000c1e1900 */
[----:B--2---:R-:W-:-:S04]  /*0970*/  IMAD.WIDE R8, R11, 0x4, R8 ;  /* 0x000000040b087825 */ /* 0x004fc800078e0208 */
[----:B---3--:R-:W-:Y:S01]  /*0980*/  FADD R19, R10, R13 ;  /* 0x0000000d0a137221 */ /* 0x008fe20000000000 */
[----:B------:R-:W-:-:S04]  /*0990*/  IMAD.WIDE.U32 R10, R0, 0x4, R4 ;  /* 0x00000004000a7825 */ /* 0x000fc800078e0004 */
[C---:B------:R-:W-:Y:S01]  /*09a0*/  IMAD.WIDE.U32 R12, R0.reuse, 0x4, R6 ;  /* 0x00000004000c7825 */ /* 0x040fe200078e0006 */
        /* <DEDUP_REMOVED lines=11> */
[----:B0-----:R-:W-:-:S04]  /*0a60*/  IMAD.WIDE.U32 R8, R0, 0x4, R4 ;  /* 0x0000000400087825 */ /* 0x001fc800078e0004 */
[----:B------:R-:W-:-:S04]  /*0a70*/  IMAD.WIDE.U32 R10, R0, 0x4, R6 ;  /* 0x00000004000a7825 */ /* 0x000fc800078e0006 */
        /* <DEDUP_REMOVED lines=10> */
[----:B-1----:R-:W3:Y:S01]  /*0b20*/  LDG.E R21, desc[UR4][R6.64] ;  /* 0x0000000406157981 */ /* 0x002ee2000c1e1900 */
        /* <DEDUP_REMOVED lines=12> */
[----:B--2---:R-:W2:Y:S04]  /*0bf0*/  LDG.E R19, desc[UR4][R4.64] ;  /* 0x0000000404137981 */ /* 0x004ea8000c1e1900 */
[----:B------:R-:W2:Y:S01]  /*0c00*/  LDG.E R20, desc[UR4][R6.64] ;  /* 0x0000000406147981 */ /* 0x000ea2000c1e1900 */
[----:B------:R-:W-:-:S04]  /*0c10*/  IMAD.WIDE.U32 R12, R0, 0x4, R16 ;  /* 0x00000004000c7825 */ /* 0x000fc800078e0010 */
[----:B------:R-:W-:-:S04]  /*0c20*/  IMAD.WIDE.U32 R8, R0, 0x4, R4 ;  /* 0x0000000400087825 */ /* 0x000fc800078e0004 */
[----:B------:R-:W-:-:S04]  /*0c30*/  IMAD.WIDE.U32 R10, R0, 0x4, R6 ;  /* 0x00000004000a7825 */ /* 0x000fc800078e0006 */
[----:B--2---:R-:W-:-:S05]  /*0c40*/  FADD R19, R19, R20 ;  /* 0x0000001413137221 */ /* 0x004fca0000000000 */
[----:B------:R2:W-:Y:S04]  /*0c50*/  STG.E desc[UR4][R12.64], R19 ;  /* 0x000000130c007986 */ /* 0x0005e8000c101904 */
[----:B------:R-:W0:Y:S04]  /*0c60*/  LDG.E R8, desc[UR4][R8.64] ;  /* 0x0000000408087981 */ /* 0x000e28000c1e1900 */
[----:B------:R-:W0:Y:S01]  /*0c70*/  LDG.E R11, desc[UR4][R10.64] ;  /* 0x000000040a0b7981 */ /* 0x000e22000c1e1900 */
[----:B-1----:R-:W-:Y:S01]  /*0c80*/  IMAD.WIDE.U32 R14, R0, 0x4, R12 ;  /* 0x00000004000e7825 */ /* 0x002fe200078e000c */
[----:B------:R-:W-:-:S03]  /*0c90*/  IADD3 R2, PT, PT, R2, 0x8, RZ ;  /* 0x0000000802027810 */ /* 0x000fc60007ffe0ff */
[----:B0-----:R-:W-:-:S05]  /*0ca0*/  FADD R17, R8, R11 ;  /* 0x0000000b08117221 */ /* 0x001fca0000000000 */
[----:B------:R2:W-:Y:S02]  /*0cb0*/  STG.E desc[UR4][R14.64], R17 ;  /* 0x000000110e007986 */ /* 0x0005e4000c101904 */
.L_x_2:
[----:B------:R-:W-:Y:S05]  /*0cc0*/  @!P1 EXIT ;  /* 0x000000000000994d */ /* 0x000fea0003800000 */
[----:B------:R-:W-:Y:S02]  /*0cd0*/  ISETP.GE.U32.AND P0, PT, R18, 0x4, PT ;  /* 0x000000041200780c */ /* 0x000fe40003f06070 */
[----:B------:R-:W-:-:S04]  /*0ce0*/  LOP3.LUT R4, R0, 0x3, RZ, 0xc0, !PT ;  /* 0x0000000300047812 */ /* 0x000fc800078ec0ff */
[----:B------:R-:W-:-:S07]  /*0cf0*/  ISETP.NE.AND P1, PT, R4, RZ, PT ;  /* 0x000000ff0400720c */ /* 0x000fce0003f25270 */
[----:B------:R-:W-:Y:S06]  /*0d00*/  @!P0 BRA `(.L_x_3) ;  /* 0x0000000000848947 */ /* 0x000fec0003800000 */
[----:B------:R-:W0:Y:S01]  /*0d10*/  LDC.64 R6, c[0x0][0x388] ;  /* 0x0000e200ff067b82 */ /* 0x000e220000000a00 */
[----:B--2---:R-:W-:-:S07]  /*0d20*/  IMAD R13, R2, R0, R3 ;  /* 0x00000000020d7224 */ /* 0x004fce00078e0203 */
[----:B------:R-:W1:Y:S08]  /*0d30*/  LDC.64 R8, c[0x0][0x390] ;  /* 0x0000e400ff087b82 */ /* 0x000e700000000a00 */
[----:B------:R-:W2:Y:S01]  /*0d40*/  LDC.64 R10, c[0x0][0x380] ;  /* 0x0000e000ff0a7b82 */ /* 0x000ea20000000a00 */
[----:B0-----:R-:W-:-:S05]  /*0d50*/  IMAD.WIDE R6, R13, 0x4, R6 ;  /* 0x000000040d067825 */ /* 0x001fca00078e0206 */
[----:B------:R-:W3:Y:S01]  /*0d60*/  LDG.E R5, desc[UR4][R6.64] ;  /* 0x0000000406057981 */ /* 0x000ee2000c1e1900 */
[----:B-1----:R-:W-:-:S05]  /*0d70*/  IMAD.WIDE R8, R13, 0x4, R8 ;  /* 0x000000040d087825 */ /* 0x002fca00078e0208 */
[----:B------:R-:W3:Y:S01]  /*0d80*/  LDG.E R12, desc[UR4][R8.64] ;  /* 0x00000004080c7981 */ /* 0x000ee2000c1e1900 */
[----:B------:R-:W-:-:S04]  /*0d90*/  IMAD.WIDE.U32 R14, R0, 0x4, R8 ;  /* 0x00000004000e7825 */ /* 0x000fc800078e0008 */
[----:B--2---:R-:W-:-:S04]  /*0da0*/  IMAD.WIDE R10, R13, 0x4, R10 ;  /* 0x000000040d0a7825 */ /* 0x004fc800078e020a */
[----:B---3--:R-:W-:Y:S01]  /*0db0*/  FADD R5, R5, R12 ;  /* 0x0000000c05057221 */ /* 0x008fe20000000000 */
        /* <DEDUP_REMOVED lines=18> */
[----:B------:R-:W-:Y:S01]  /*0ee0*/  IMAD.WIDE.U32 R14, R0, 0x4, R18 ;  /* 0x00000004000e7825 */ /* 0x000fe200078e0012 */
[----:B------:R-:W-:-:S03]  /*0ef0*/  IADD3 R2, PT, PT, R2, 0x4, RZ ;  /* 0x0000000402027810 */ /* 0x000fc60007ffe0ff */
[----:B--2---:R-:W-:-:S05]  /*0f00*/  FADD R5, R10, R13 ;  /* 0x0000000d0a057221 */ /* 0x004fca0000000000 */
[----:B------:R1:W-:Y:S02]  /*0f10*/  STG.E desc[UR4][R14.64], R5 ;  /* 0x000000050e007986 */ /* 0x0003e4000c101904 */
.L_x_3:
[----:B------:R-:W-:Y:S05]  /*0f20*/  @!P1 EXIT ;  /* 0x000000000000994d */ /* 0x000fea0003800000 */
[----:B------:R-:W0:Y:S01]  /*0f30*/  LDC.64 R6, c[0x0][0x390] ;  /* 0x0000e400ff067b82 */ /* 0x000e220000000a00 */
[----:B-12---:R-:W-:Y:S01]  /*0f40*/  IMAD R15, R2, R0, R3 ;  /* 0x00000000020f7224 */ /* 0x006fe200078e0203 */
[----:B------:R-:W-:-:S06]  /*0f50*/  IADD3 R14, PT, PT, -R4, RZ, RZ ;  /* 0x000000ff040e7210 */ /* 0x000fcc0007ffe1ff */
[----:B------:R-:W1:Y:S08]  /*0f60*/  LDC.64 R8, c[0x0][0x380] ;  /* 0x0000e000ff087b82 */ /* 0x000e700000000a00 */
[----:B------:R-:W2:Y:S02]  /*0f70*/  LDC.64 R10, c[0x0][0x388] ;  /* 0x0000e200ff0a7b82 */ /* 0x000ea40000000a00 */
.L_x_4:
[----:B0-----:R-:W-:-:S04]  /*0f80*/  IMAD.WIDE R4, R15, 0x4, R6 ;  /* 0x000000040f047825 */ /* 0x001fc800078e0206 */
[C---:B--2---:R-:W-:Y:S02]  /*0f90*/  IMAD.WIDE R12, R15.reuse, 0x4, R10 ;  /* 0x000000040f0c7825 */ /* 0x044fe400078e020a */
[----:B------:R-:W2:Y:S04]  /*0fa0*/  LDG.E R5, desc[UR4][R4.64] ;  /* 0x0000000404057981 */ /* 0x000ea8000c1e1900 */
[----:B------:R-:W2:Y:S01]  /*0fb0*/  LDG.E R12, desc[UR4][R12.64] ;  /* 0x000000040c0c7981 */ /* 0x000ea2000c1e1900 */
[----:B------:R-:W-:Y:S01]  /*0fc0*/  IADD3 R14, PT, PT, R14, 0x1, RZ ;  /* 0x000000010e0e7810 */ /* 0x000fe20007ffe0ff */
[C---:B-1-3--:R-:W-:Y:S01]  /*0fd0*/  IMAD.WIDE R2, R15.reuse, 0x4, R8 ;  /* 0x000000040f027825 */ /* 0x04afe200078e0208 */
[----:B------:R-:W-:Y:S02]  /*0fe0*/  IADD3 R15, PT, PT, R15, R0, RZ ;  /* 0x000000000f0f7210 */ /* 0x000fe40007ffe0ff */
[----:B------:R-:W-:Y:S01]  /*0ff0*/  ISETP.NE.AND P0, PT, R14, RZ, PT ;  /* 0x000000ff0e00720c */ /* 0x000fe20003f05270 */
[----:B--2---:R-:W-:-:S05]  /*1000*/  FADD R17, R12, R5 ;  /* 0x000000050c117221 */ /* 0x004fca0000000000 */
[----:B------:R3:W-:Y:S07]  /*1010*/  STG.E desc[UR4][R2.64], R17 ;  /* 0x0000001102007986 */ /* 0x0007ee000c101904 */
[----:B------:R-:W-:Y:S05]  /*1020*/  @P0 BRA `(.L_x_4) ;  /* 0xfffffffc00d40947 */ /* 0x000fea000383ffff */
[----:B------:R-:W-:Y:S05]  /*1030*/  EXIT ;  /* 0x000000000000794d */ /* 0x000fea0003800000 */
.L_x_5:
[----:B------:R-:W-:-:S00]  /*1040*/  BRA `(.L_x_5) ;  /* 0xfffffffc00fc7947 */ /* 0x000fc0000383ffff */
[----:B------:R-:W-:-:S00]  /*1050*/  NOP ;  /* 0x0000000000007918 */ /* 0x000fc00000000000 */
        /* <DEDUP_REMOVED lines=10> */
.L_x_13:


//--------------------- .text._Z15vecAddRowKernelPfS_S_i --------------------------
	.section	.text._Z15vecAddRowKernelPfS_S_i,"ax",@progbits
	.align	128
        .global         _Z15vecAddRowKernelPfS_S_i
        .type           _Z15vecAddRowKernelPfS_S_i,@function
        .size           _Z15vecAddRowKernelPfS_S_i,(.L_x_14 - _Z15vecAddRowKernelPfS_S_i)
        .other          _Z15vecAddRowKernelPfS_S_i,@"STO_CUDA_ENTRY STV_DEFAULT"
_Z15vecAddRowKernelPfS_S_i:
.text._Z15vecAddRowKernelPfS_S_i:
        /* <DEDUP_REMOVED lines=9> */
[C---:B------:R-:W-:Y:S01]  /*0090*/  ISETP.GE.U32.AND P1, PT, R2.reuse, 0x10, PT ;  /* 0x000000100200780c */ /* 0x040fe20003f26070 */
[----:B------:R-:W-:Y:S01]  /*00a0*/  IMAD R0, R3, R2, RZ ;  /* 0x0000000203007224 */ /* 0x000fe200078e02ff */
[----:B------:R-:W-:Y:S01]  /*00b0*/  LOP3.LUT R14, R2, 0xf, RZ, 0xc0, !PT ;  /* 0x0000000f020e7812 */ /* 0x000fe200078ec0ff */
[----:B------:R-:W0:Y:S01]  /*00c0*/  LDCU.64 UR10, c[0x0][0x358] ;  /* 0x00006b00ff0a77ac */ /* 0x000e220008000a00 */
[----:B------:R-:W-:Y:S02]  /*00d0*/  HFMA2 R3, -RZ, RZ, 0, 0 ;  /* 0x00000000ff037431 */ /* 0x000fe400000001ff */
[----:B------:R-:W-:-:S07]  /*00e0*/  ISETP.NE.AND P0, PT, R14, RZ, PT ;  /* 0x000000ff0e00720c */ /* 0x000fce0003f05270 */
[----:B------:R-:W-:Y:S06]  /*00f0*/  @!P1 BRA `(.L_x_6) ;  /* 0x0000000400609947 */ /* 0x000fec0003800000 */
[----:B------:R-:W1:Y:S01]  /*0100*/  LDCU.128 UR12, c[0x0][0x380] ;  /* 0x00007000ff0c77ac */ /* 0x000e620008000c00 */
[----:B------:R-:W-:Y:S02]  /*0110*/  LOP3.LUT R3, R2, 0x7ffffff0, RZ, 0xc0, !PT ;  /* 0x7ffffff002037812 */ /* 0x000fe400078ec0ff */
[----:B------:R-:W-:Y:S01]  /*0120*/  MOV R10, R0 ;  /* 0x00000000000a7202 */ /* 0x000fe20000000f00 */
[----:B------:R-:W2:Y:S01]  /*0130*/  LDCU.64 UR6, c[0x0][0x390] ;  /* 0x00007200ff0677ac */ /* 0x000ea20008000a00 */
[----:B------:R-:W-:Y:S01]  /*0140*/  IADD3 R11, PT, PT, -R3, RZ, RZ ;  /* 0x000000ff030b7210 */ /* 0x000fe20007ffe1ff */
[----:B-1----:R-:W-:Y:S02]  /*0150*/  UIADD3 UR8, UP0, UPT, UR14, 0x20, URZ ;  /* 0x000000200e087890 */ /* 0x002fe4000ff1e0ff */
[----:B------:R-:W-:Y:S02]  /*0160*/  UIADD3 UR4, UP2, UPT, UR12, 0x20, URZ ;  /* 0x000000200c047890 */ /* 0x000fe4000ff5e0ff */
[----:B--2---:R-:W-:-:S02]  /*0170*/  UIADD3 UR6, UP1, UPT, UR6, 0x20, URZ ;  /* 0x0000002006067890 */ /* 0x004fc4000ff3e0ff */
[----:B------:R-:W-:Y:S02]  /*0180*/  UIADD3.X UR9, UPT, UPT, URZ, UR15, URZ, UP0, !UPT ;  /* 0x0000000fff097290 */ /* 0x000fe400087fe4ff */
[----:B------:R-:W-:Y:S02]  /*0190*/  UIADD3.X UR5, UPT, UPT, URZ, UR13, URZ, UP2, !UPT ;  /* 0x0000000dff057290 */ /* 0x000fe400097fe4ff */
[----:B------:R-:W-:-:S12]  /*01a0*/  UIADD3.X UR7, UPT, UPT, URZ, UR7, URZ, UP1, !UPT ;  /* 0x00000007ff077290 */ /* 0x000fd80008ffe4ff */
.L_x_7:
[----:B------:R-:W-:Y:S02]  /*01b0*/  MOV R4, UR8 ;  /* 0x0000000800047c02 */ /* 0x000fe40008000f00 */
[----:B------:R-:W-:Y:S02]  /*01c0*/  MOV R5, UR9 ;  /* 0x0000000900057c02 */ /* 0x000fe40008000f00 */
[----:B------:R-:W-:Y:S02]  /*01d0*/  MOV R6, UR6 ;  /* 0x0000000600067c02 */ /* 0x000fe40008000f00 */
[----:B------:R-:W-:Y:S01]  /*01e0*/  MOV R7, UR7 ;  /* 0x0000000700077c02 */ /* 0x000fe20008000f00 */
[----:B------:R-:W-:-:S04]  /*01f0*/  IMAD.WIDE R4, R10, 0x4, R4 ;  /* 0x000000040a047825 */ /* 0x000fc800078e0204 */
[----:B------:R-:W-:Y:S01]  /*0200*/  IMAD.WIDE R6, R10, 0x4, R6 ;  /* 0x000000040a067825 */ /* 0x000fe200078e0206 */
[----:B0-----:R-:W2:Y:S04]  /*0210*/  LDG.E R12, desc[UR10][R4.64+-0x20] ;  /* 0xffffe00a040c7981 */ /* 0x001ea8000c1e1900 */
[----:B----4-:R-:W2:Y:S01]  /*0220*/  LDG.E R13, desc[UR10][R6.64+-0x20] ;  /* 0xffffe00a060d7981 */ /* 0x010ea2000c1e1900 */
[----:B------:R-:W-:Y:S02]  /*0230*/  MOV R8, UR4 ;  /* 0x0000000400087c02 */ /* 0x000fe40008000f00 */
[----:B------:R-:W-:-:S03]  /*0240*/  MOV R9, UR5 ;  /* 0x0000000500097c02 */ /* 0x000fc60008000f00 */
[----:B------:R-:W-:-:S04]  /*0250*/  IMAD.WIDE R8, R10, 0x4, R8 ;  /* 0x000000040a087825 */ /* 0x000fc800078e0208 */
[----:B--2---:R-:W-:-:S05]  /*0260*/  FADD R13, R12, R13 ;  /* 0x0000000d0c0d7221 */ /* 0x004fca0000000000 */
[----:B------:R0:W-:Y:S04]  /*0270*/  STG.E desc[UR10][R8.64+-0x20], R13 ;  /* 0xffffe00d08007986 */ /* 0x0001e8000c10190a */
[----:B------:R-:W2:Y:S04]  /*0280*/  LDG.E R12, desc[UR10][R4.64+-0x1c] ;  /* 0xffffe40a040c7981 */ /* 0x000ea8000c1e1900 */
[----:B------:R-:W2:Y:S02]  /*0290*/  LDG.E R15, desc[UR10][R6.64+-0x1c] ;  /* 0xffffe40a060f7981 */ /* 0x000ea4000c1e1900 */
[----:B--2---:R-:W-:-:S05]  /*02a0*/  FADD R15, R12, R15 ;  /* 0x0000000f0c0f7221 */ /* 0x004fca0000000000 */
[----:B------:R1:W-:Y:S04]  /*02b0*/  STG.E desc[UR10][R8.64+-0x1c], R15 ;  /* 0xffffe40f08007986 */ /* 0x0003e8000c10190a */
[----:B------:R-:W2:Y:S04]  /*02c0*/  LDG.E R12, desc[UR10][R4.64+-0x18] ;  /* 0xffffe80a040c7981 */ /* 0x000ea8000c1e1900 */
[----:B------:R-:W2:Y:S02]  /*02d0*/  LDG.E R17, desc[UR10][R6.64+-0x18] ;  /* 0xffffe80a06117981 */ /* 0x000ea4000c1e1900 */
[----:B--2---:R-:W-:-:S05]  /*02e0*/  FADD R17, R12, R17 ;  /* 0x000000110c117221 */ /* 0x004fca0000000000 */
[----:B------:R2:W-:Y:S04]  /*02f0*/  STG.E desc[UR10][R8.64+-0x18], R17 ;  /* 0xffffe81108007986 */ /* 0x0005e8000c10190a */
[----:B------:R-:W3:Y:S04]  /*0300*/  LDG.E R12, desc[UR10][R4.64+-0x14] ;  /* 0xffffec0a040c7981 */ /* 0x000ee8000c1e1900 */
[----:B------:R-:W3:Y:S02]  /*0310*/  LDG.E R19, desc[UR10][R6.64+-0x14] ;  /* 0xffffec0a06137981 */ /* 0x000ee4000c1e1900 */
[----:B---3--:R-:W-:-:S05]  /*0320*/  FADD R19, R12, R19 ;  /* 0x000000130c137221 */ /* 0x008fca0000000000 */
[----:B------:R3:W-:Y:S04]  /*0330*/  STG.E desc[UR10][R8.64+-0x14], R19 ;  /* 0xffffec1308007986 */ /* 0x0007e8000c10190a */
[----:B------:R-:W4:Y:S04]  /*0340*/  LDG.E R12, desc[UR10][R4.64+-0x10] ;  /* 0xfffff00a040c7981 */ /* 0x000f28000c1e1900 */
[----:B0-----:R-:W4:Y:S02]  /*0350*/  LDG.E R13, desc[UR10][R6.64+-0x10] ;  /* 0xfffff00a060d7981 */ /* 0x001f24000c1e1900 */
[----:B----4-:R-:W-:-:S05]  /*0360*/  FADD R13, R12, R13 ;  /* 0x0000000d0c0d7221 */ /* 0x010fca0000000000 */
[----:B------:R0:W-:Y:S04]  /*0370*/  STG.E desc[UR10][R8.64+-0x10], R13 ;  /* 0xfffff00d08007986 */ /* 0x0001e8000c10190a */
[----:B------:R-:W4:Y:S04]  /*0380*/  LDG.E R12, desc[UR10][R4.64+-0xc] ;  /* 0xfffff40a040c7981 */ /* 0x000f28000c1e1900 */
[----:B-1----:R-:W4:Y:S02]  /*0390*/  LDG.E R15, desc[UR10][R6.64+-0xc] ;  /* 0xfffff40a060f7981 */ /* 0x002f24000c1e1900 */
[----:B----4-:R-:W-:-:S05]  /*03a0*/  FADD R15, R12, R15 ;  /* 0x0000000f0c0f7221 */ /* 0x010fca0000000000 */
[----:B------:R1:W-:Y:S04]  /*03b0*/  STG.E desc[UR10][R8.64+-0xc], R15 ;  /* 0xfffff40f08007986 */ /* 0x0003e8000c10190a */
[----:B------:R-:W4:Y:S04]  /*03c0*/  LDG.E R12, desc[UR10][R4.64+-0x8] ;  /* 0xfffff80a040c7981 */ /* 0x000f28000c1e1900 */
[----:B--2---:R-:W4:Y:S02]  /*03d0*/  LDG.E R17, desc[UR10][R6.64+-0x8] ;  /* 0xfffff80a06117981 */ /* 0x004f24000c1e1900 */
[----:B----4-:R-:W-:-:S05]  /*03e0*/  FADD R17, R12, R17 ;  /* 0x000000110c117221 */ /* 0x010fca0000000000 */
[----:B------:R2:W-:Y:S04]  /*03f0*/  STG.E desc[UR10][R8.64+-0x8], R17 ;  /* 0xfffff81108007986 */ /* 0x0005e8000c10190a */
[----:B------:R-:W4:Y:S04]  /*0400*/  LDG.E R12, desc[UR10][R4.64+-0x4] ;  /* 0xfffffc0a040c7981 */ /* 0x000f28000c1e1900 */
[----:B---3--:R-:W4:Y:S02]  /*0410*/  LDG.E R19, desc[UR10][R6.64+-0x4] ;  /* 0xfffffc0a06137981 */ /* 0x008f24000c1e1900 */
[----:B----4-:R-:W-:-:S05]  /*0420*/  FADD R19, R12, R19 ;  /* 0x000000130c137221 */ /* 0x010fca0000000000 */
        /* <DEDUP_REMOVED lines=21> */
[----:B------:R-:W5:Y:S04]  /*0580*/  LDG.E R12, desc[UR10][R4.64+0x14] ;  /* 0x0000140a040c7981 */ /* 0x000f68000c1e1900 */
[----:B-1----:R-:W5:Y:S02]  /*0590*/  LDG.E R15, desc[UR10][R6.64+0x14] ;  /* 0x0000140a060f7981 */ /* 0x002f64000c1e1900 */
[----:B-----5:R-:W-:-:S05]  /*05a0*/  FADD R15, R12, R15 ;  /* 0x0000000f0c0f7221 */ /* 0x020fca0000000000 */
[----:B------:R4:W-:Y:S04]  /*05b0*/  STG.E desc[UR10][R8.64+0x14], R15 ;  /* 0x0000140f08007986 */ /* 0x0009e8000c10190a */
[----:B------:R-:W5:Y:S04]  /*05c0*/  LDG.E R12, desc[UR10][R4.64+0x18] ;  /* 0x0000180a040c7981 */ /* 0x000f68000c1e1900 */
[----:B--2---:R-:W5:Y:S01]  /*05d0*/  LDG.E R17, desc[UR10][R6.64+0x18] ;  /* 0x0000180a06117981 */ /* 0x004f62000c1e1900 */
[----:B------:R-:W-:Y:S01]  /*05e0*/  IADD3 R11, PT, PT, R11, 0x10, RZ ;  /* 0x000000100b0b7810 */ /* 0x000fe20007ffe0ff */
[----:B-----5:R-:W-:-:S05]  /*05f0*/  FADD R17, R12, R17 ;  /* 0x000000110c117221 */ /* 0x020fca0000000000 */
[----:B------:R4:W-:Y:S04]  /*0600*/  STG.E desc[UR10][R8.64+0x18], R17 ;  /* 0x0000181108007986 */ /* 0x0009e8000c10190a */
[----:B------:R-:W2:Y:S04]  /*0610*/  LDG.E R12, desc[UR10][R4.64+0x1c] ;  /* 0x00001c0a040c7981 */ /* 0x000ea8000c1e1900 */
[----:B---3--:R-:W2:Y:S01]  /*0620*/  LDG.E R19, desc[UR10][R6.64+0x1c] ;  /* 0x00001c0a06137981 */ /* 0x008ea2000c1e1900 */
[----:B------:R-:W-:Y:S02]  /*0630*/  ISETP.NE.AND P1, PT, R11, RZ, PT ;  /* 0x000000ff0b00720c */ /* 0x000fe40003f25270 */
[----:B------:R-:W-:Y:S01]  /*0640*/  IADD3 R10, PT, PT, R10, 0x10, RZ ;  /* 0x000000100a0a7810 */ /* 0x000fe20007ffe0ff */
[----:B--2---:R-:W-:-:S05]  /*0650*/  FADD R19, R12, R19 ;  /* 0x000000130c137221 */ /* 0x004fca0000000000 */
[----:B------:R4:W-:Y:S05]  /*0660*/  STG.E desc[UR10][R8.64+0x1c], R19 ;  /* 0x00001c1308007986 */ /* 0x0009ea000c10190a */
[----:B------:R-:W-:Y:S05]  /*0670*/  @P1 BRA `(.L_x_7) ;  /* 0xfffffff800cc1947 */ /* 0x000fea000383ffff */
.L_x_6:
[----:B0-----:R-:W-:Y:S05]  /*0680*/  @!P0 EXIT ;  /* 0x000000000000894d */ /* 0x001fea0003800000 */
[----:B------:R-:W-:Y:S02]  /*0690*/  ISETP.GE.U32.AND P0, PT, R14, 0x8, PT ;  /* 0x000000080e00780c */ /* 0x000fe40003f06070 */
[----:B------:R-:W-:-:S04]  /*06a0*/  LOP3.LUT R12, R2, 0x7, RZ, 0xc0, !PT ;  /* 0x00000007020c7812 */ /* 0x000fc800078ec0ff */
[----:B------:R-:W-:-:S07]  /*06b0*/  ISETP.NE.AND P1, PT, R12, RZ, PT ;  /* 0x000000ff0c00720c */ /* 0x000fce0003f25270 */
[----:B------:R-:W-:Y:S06]  /*06c0*/  @!P0 BRA `(.L_x_8) ;  /* 0x0000000000a08947 */ /* 0x000fec0003800000 */
[----:B------:R-:W0:Y:S01]  /*06d0*/  LDC.64 R4, c[0x0][0x388] ;  /* 0x0000e200ff047b82 */ /* 0x000e220000000a00 */
[----:B------:R-:W-:-:S07]  /*06e0*/  IADD3 R11, PT, PT, R0, R3, RZ ;  /* 0x00000003000b7210 */ /* 0x000fce0007ffe0ff */
[----:B------:R-:W1:Y:S08]  /*06f0*/  LDC.64 R6, c[0x0][0x390] ;  /* 0x0000e400ff067b82 */ /* 0x000e700000000a00 */
[----:B----4-:R-:W2:Y:S01]  /*0700*/  LDC.64 R8, c[0x0][0x380] ;  /* 0x0000e000ff087b82 */ /* 0x010ea20000000a00 */
[----:B0-----:R-:W-:-:S05]  /*0710*/  IMAD.WIDE R4, R11, 0x4, R4 ;  /* 0x000000040b047825 */ /* 0x001fca00078e0204 */
[----:B------:R-:W3:Y:S01]  /*0720*/  LDG.E R10, desc[UR10][R4.64] ;  /* 0x0000000a040a7981 */ /* 0x000ee2000c1e1900 */
[----:B-1----:R-:W-:-:S05]  /*0730*/  IMAD.WIDE R6, R11, 0x4, R6 ;  /* 0x000000040b067825 */ /* 0x002fca00078e0206 */
[----:B------:R-:W3:Y:S01]  /*0740*/  LDG.E R13, desc[UR10][R6.64] ;  /* 0x0000000a060d7981 */ /* 0x000ee2000c1e1900 */
[----:B--2---:R-:W-:-:S04]  /*0750*/  IMAD.WIDE R8, R11, 0x4, R8 ;  /* 0x000000040b087825 */ /* 0x004fc800078e0208 */
[----:B---3--:R-:W-:-:S05]  /*0760*/  FADD R13, R10, R13 ;  /* 0x0000000d0a0d7221 */ /* 0x008fca0000000000 */
        /* <DEDUP_REMOVED lines=25> */
[----:B------:R-:W2:Y:S04]  /*0900*/  LDG.E R10, desc[UR10][R4.64+0x1c] ;  /* 0x00001c0a040a7981 */ /* 0x000ea8000c1e1900 */
[----:B---3--:R-:W2:Y:S01]  /*0910*/  LDG.E R17, desc[UR10][R6.64+0x1c] ;  /* 0x00001c0a06117981 */ /* 0x008ea2000c1e1900 */
[----:B------:R-:W-:Y:S01]  /*0920*/  IADD3 R3, PT, PT, R3, 0x8, RZ ;  /* 0x0000000803037810 */ /* 0x000fe20007ffe0ff */
[----:B--2---:R-:W-:-:S05]  /*0930*/  FADD R17, R10, R17 ;  /* 0x000000110a117221 */ /* 0x004fca0000000000 */
[----:B------:R0:W-:Y:S02]  /*0940*/  STG.E desc[UR10][R8.64+0x1c], R17 ;  /* 0x00001c1108007986 */ /* 0x0001e4000c10190a */
.L_x_8:
[----:B------:R-:W-:Y:S05]  /*0950*/  @!P1 EXIT ;  /* 0x000000000000994d */ /* 0x000fea0003800000 */
[----:B------:R-:W-:Y:S02]  /*0960*/  ISETP.GE.U32.AND P0, PT, R12, 0x4, PT ;  /* 0x000000040c00780c */ /* 0x000fe40003f06070 */
[----:B------:R-:W-:-:S04]  /*0970*/  LOP3.LUT R2, R2, 0x3, RZ, 0xc0, !PT ;  /* 0x0000000302027812 */ /* 0x000fc800078ec0ff */
[----:B------:R-:W-:-:S07]  /*0980*/  ISETP.NE.AND P1, PT, R2, RZ, PT ;  /* 0x000000ff0200720c */ /* 0x000fce0003f25270 */
[----:B------:R-:W-:Y:S06]  /*0990*/  @!P0 BRA `(.L_x_9) ;  /* 0x0000000000608947 */ /* 0x000fec0003800000 */
[----:B------:R-:W1:Y:S01]  /*09a0*/  LDC.64 R4, c[0x0][0x388] ;  /* 0x0000e200ff047b82 */ /* 0x000e620000000a00 */
[----:B0---4-:R-:W-:-:S07]  /*09b0*/  IADD3 R13, PT, PT, R0, R3, RZ ;  /* 0x00000003000d7210 */ /* 0x011fce0007ffe0ff */
[----:B------:R-:W0:Y:S08]  /*09c0*/  LDC.64 R6, c[0x0][0x390] ;  /* 0x0000e400ff067b82 */ /* 0x000e300000000a00 */
[----:B------:R-:W2:Y:S01]  /*09d0*/  LDC.64 R8, c[0x0][0x380] ;  /* 0x0000e000ff087b82 */ /* 0x000ea20000000a00 */
[----:B-1----:R-:W-:-:S05]  /*09e0*/  IMAD.WIDE R4, R13, 0x4, R4 ;  /* 0x000000040d047825 */ /* 0x002fca00078e0204 */
[----:B------:R-:W3:Y:S01]  /*09f0*/  LDG.E R10, desc[UR10][R4.64] ;  /* 0x0000000a040a7981 */ /* 0x000ee2000c1e1900 */
[----:B0-----:R-:W-:-:S05]  /*0a00*/  IMAD.WIDE R6, R13, 0x4, R6 ;  /* 0x000000040d067825 */ /* 0x001fca00078e0206 */
        /* <DEDUP_REMOVED lines=12> */
[----:B------:R-:W2:Y:S04]  /*0ad0*/  LDG.E R10, desc[UR10][R4.64+0xc] ;  /* 0x00000c0a040a7981 */ /* 0x000ea8000c1e1900 */
[----:B------:R-:W2:Y:S01]  /*0ae0*/  LDG.E R17, desc[UR10][R6.64+0xc] ;  /* 0x00000c0a06117981 */ /* 0x000ea2000c1e1900 */
[----:B------:R-:W-:Y:S01]  /*0af0*/  IADD3 R3, PT, PT, R3, 0x4, RZ ;  /* 0x0000000403037810 */ /* 0x000fe20007ffe0ff */
[----:B--2---:R-:W-:-:S05]  /*0b00*/  FADD R17, R10, R17 ;  /* 0x000000110a117221 */ /* 0x004fca0000000000 */
[----:B------:R1:W-:Y:S02]  /*0b10*/  STG.E desc[UR10][R8.64+0xc], R17 ;  /* 0x00000c1108007986 */ /* 0x0003e4000c10190a */
.L_x_9:
[----:B------:R-:W-:Y:S05]  /*0b20*/  @!P1 EXIT ;  /* 0x000000000000994d */ /* 0x000fea0003800000 */
[----:B01----:R-:W0:Y:S01]  /*0b30*/  LDC.64 R10, c[0x0][0x390] ;  /* 0x0000e400ff0a7b82 */ /* 0x003e220000000a00 */
[----:B----4-:R-:W-:Y:S02]  /*0b40*/  IADD3 R15, PT, PT, R0, R3, RZ ;  /* 0x00000003000f7210 */ /* 0x010fe40007ffe0ff */
[----:B------:R-:W-:-:S05]  /*0b50*/  IADD3 R0, PT, PT, -R2, RZ, RZ ;  /* 0x000000ff02007210 */ /* 0x000fca0007ffe1ff */
[----:B------:R-:W1:Y:S08]  /*0b60*/  LDC.64 R8, c[0x0][0x380] ;  /* 0x0000e000ff087b82 */ /* 0x000e700000000a00 */
[----:B------:R-:W2:Y:S02]  /*0b70*/  LDC.64 R12, c[0x0][0x388] ;  /* 0x0000e200ff0c7b82 */ /* 0x000ea40000000a00 */
.L_x_10:
[----:B0-----:R-:W-:-:S04]  /*0b80*/  IMAD.WIDE R4, R15, 0x4, R10 ;  /* 0x000000040f047825 */ /* 0x001fc800078e020a */
[C---:B--2---:R-:W-:Y:S02]  /*0b90*/  IMAD.WIDE R6, R15.reuse, 0x4, R12 ;  /* 0x000000040f067825 */ /* 0x044fe400078e020c */
[----:B------:R-:W2:Y:S04]  /*0ba0*/  LDG.E R5, desc[UR10][R4.64] ;  /* 0x0000000a04057981 */ /* 0x000ea8000c1e1900 */
[----:B------:R-:W2:Y:S01]  /*0bb0*/  LDG.E R6, desc[UR10][R6.64] ;  /* 0x0000000a06067981 */ /* 0x000ea2000c1e1900 */
[----:B------:R-:W-:Y:S01]  /*0bc0*/  IADD3 R0, PT, PT, R0, 0x1, RZ ;  /* 0x0000000100007810 */ /* 0x000fe20007ffe0ff */
[C---:B-1-3--:R-:W-:Y:S01]  /*0bd0*/  IMAD.WIDE R2, R15.reuse, 0x4, R8 ;  /* 0x000000040f027825 */ /* 0x04afe200078e0208 */
[----:B------:R-:W-:Y:S02]  /*0be0*/  IADD3 R15, PT, PT, R15, 0x1, RZ ;  /* 0x000000010f0f7810 */ /* 0x000fe40007ffe0ff */
[----:B------:R-:W-:Y:S01]  /*0bf0*/  ISETP.NE.AND P0, PT, R0, RZ, PT ;  /* 0x000000ff0000720c */ /* 0x000fe20003f05270 */
[----:B--2---:R-:W-:-:S05]  /*0c00*/  FADD R17, R6, R5 ;  /* 0x0000000506117221 */ /* 0x004fca0000000000 */
[----:B------:R3:W-:Y:S07]  /*0c10*/  STG.E desc[UR10][R2.64], R17 ;  /* 0x0000001102007986 */ /* 0x0007ee000c10190a */
[----:B------:R-:W-:Y:S05]  /*0c20*/  @P0 BRA `(.L_x_10) ;  /* 0xfffffffc00d40947 */ /* 0x000fea000383ffff */
[----:B------:R-:W-:Y:S05]  /*0c30*/  EXIT ;  /* 0x000000000000794d */ /* 0x000fea0003800000 */
.L_x_11:
        /* <DEDUP_REMOVED lines=12> */
.L_x_14:


//--------------------- .text._Z14vecAdd2dKernelPfS_S_i --------------------------
	.section	.text._Z14vecAdd2dKernelPfS_S_i,"ax",@progbits
	.align	128
        .global         _Z14vecAdd2dKernelPfS_S_i
        .type           _Z14vecAdd2dKernelPfS_S_i,@function
        .size           _Z14vecAdd2dKernelPfS_S_i,(.L_x_15 - _Z14vecAdd2dKernelPfS_S_i)
        .other          _Z14vecAdd2dKernelPfS_S_i,@"STO_CUDA_ENTRY STV_DEFAULT"
_Z14vecAdd2dKernelPfS_S_i:
.text._Z14vecAdd2dKernelPfS_S_i:
[----:B------:R-:W-:Y:S01]  /*0000*/  LDC R1, c[0x0][0x37c] ;  /* 0x0000df00ff017b82 */ /* 0x000fe20000000800 */
[----:B------:R-:W0:Y:S01]  /*0010*/  S2R R0, SR_CTAID.X ;  /* 0x0000000000007919 */ /* 0x000e220000002500 */
[----:B------:R-:W0:Y:S01]  /*0020*/  LDCU UR4, c[0x0][0x360] ;  /* 0x00006c00ff0477ac */ /* 0x000e220008000800 */
[----:B------:R-:W0:Y:S01]  /*0030*/  S2R R3, SR_TID.X ;  /* 0x0000000000037919 */ /* 0x000e220000002100 */
[----:B------:R-:W1:Y:S01]  /*0040*/  LDCU UR5, c[0x0][0x364] ;  /* 0x00006c80ff0577ac */ /* 0x000e620008000800 */
[----:B------:R-:W1:Y:S01]  /*0050*/  S2R R7, SR_CTAID.Y ;  /* 0x0000000000077919 */ /* 0x000e620000002600 */
[----:B------:R-:W2:Y:S01]  /*0060*/  LDCU UR6, c[0x0][0x398] ;  /* 0x00007300ff0677ac */ /* 0x000ea20008000800 */
[----:B------:R-:W1:Y:S01]  /*0070*/  S2R R2, SR_TID.Y ;  /* 0x0000000000027919 */ /* 0x000e620000002200 */
[----:B0-----:R-:W-:Y:S02]  /*0080*/  IMAD R0, R0, UR4, R3 ;  /* 0x0000000400007c24 */ /* 0x001fe4000f8e0203 */
[----:B-1----:R-:W-:-:S05]  /*0090*/  IMAD R7, R7, UR5, R2 ;  /* 0x0000000507077c24 */ /* 0x002fca000f8e0202 */
[----:B------:R-:W-:-:S04]  /*00a0*/  VIMNMX R2, PT, PT, R0, R7, !PT ;  /* 0x0000000700027248 */ /* 0x000fc80007fe0100 */
[----:B--2---:R-:W-:-:S13]  /*00b0*/  ISETP.GE.AND P0, PT, R2, UR6, PT ;  /* 0x0000000602007c0c */ /* 0x004fda000bf06270 */
[----:B------:R-:W-:Y:S05]  /*00c0*/  @P0 EXIT ;  /* 0x000000000000094d */ /* 0x000fea0003800000 */
[----:B------:R-:W0:Y:S01]  /*00d0*/  LDC.64 R2, c[0x0][0x388] ;  /* 0x0000e200ff027b82 */ /* 0x000e220000000a00 */
[----:B------:R-:W1:Y:S01]  /*00e0*/  LDCU.64 UR4, c[0x0][0x358] ;  /* 0x00006b00ff0477ac */ /* 0x000e620008000a00 */
[----:B------:R-:W-:-:S06]  /*00f0*/  IMAD R9, R0, UR6, R7 ;  /* 0x0000000600097c24 */ /* 0x000fcc000f8e0207 */
[----:B------:R-:W2:Y:S08]  /*0100*/  LDC.64 R4, c[0x0][0x390] ;  /* 0x0000e400ff047b82 */ /* 0x000eb00000000a00 */
[----:B------:R-:W3:Y:S01]  /*0110*/  LDC.64 R6, c[0x0][0x380] ;  /* 0x0000e000ff067b82 */ /* 0x000ee20000000a00 */
[----:B0-----:R-:W-:-:S06]  /*0120*/  IMAD.WIDE R2, R9, 0x4, R2 ;  /* 0x0000000409027825 */ /* 0x001fcc00078e0202 */
[----:B-1----:R-:W4:Y:S01]  /*0130*/  LDG.E R2, desc[UR4][R2.64] ;  /* 0x0000000402027981 */ /* 0x002f22000c1e1900 */
[----:B--2---:R-:W-:-:S06]  /*0140*/  IMAD.WIDE R4, R9, 0x4, R4 ;  /* 0x0000000409047825 */ /* 0x004fcc00078e0204 */
[----:B------:R-:W4:Y:S01]  /*0150*/  LDG.E R5, desc[UR4][R4.64] ;  /* 0x0000000404057981 */ /* 0x000f22000c1e1900 */
[----:B---3--:R-:W-:-:S04]  /*0160*/  IMAD.WIDE R6, R9, 0x4, R6 ;  /* 0x0000000409067825 */ /* 0x008fc800078e0206 */
[----:B----4-:R-:W-:-:S05]  /*0170*/  FADD R9, R2, R5 ;  /* 0x0000000502097221 */ /* 0x010fca0000000000 */
[----:B------:R-:W-:Y:S01]  /*0180*/  STG.E desc[UR4][R6.64], R9 ;  /* 0x0000000906007986 */ /* 0x000fe2000c101904 */
[----:B------:R-:W-:Y:S05]  /*0190*/  EXIT ;  /* 0x000000000000794d */ /* 0x000fea0003800000 */
.L_x_12:
        /* <DEDUP_REMOVED lines=14> */
.L_x_15:


//--------------------- .nv.shared.reserved.0     --------------------------
	.section	.nv.shared.reserved.0,"aw",@nobits
	.weak		__nv_reservedSMEM_offset_0_alias
	.size		__nv_reservedSMEM_offset_0_alias, 0, 64
	.other		__nv_reservedSMEM_offset_0_alias,@"STO_CUDA_RESERVED_SHARED STV_DEFAULT"
__nv_reservedSMEM_offset_0_alias:
	.zero		0
	.zero		64


//--------------------- .nv.constant0._Z15vecAddColKernelPfS_S_i --------------------------
	.section	.nv.constant0._Z15vecAddColKernelPfS_S_i,"a",@progbits
	.sectionflags	@""
	.align	4
.nv.constant0._Z15vecAddColKernelPfS_S_i:
	.zero		924


//--------------------- .nv.constant0._Z15vecAddRowKernelPfS_S_i --------------------------
	.section	.nv.constant0._Z15vecAddRowKernelPfS_S_i,"a",@progbits
	.sectionflags	@""
	.align	4
.nv.constant0._Z15vecAddRowKernelPfS_S_i:
	.zero		924


//--------------------- .nv.constant0._Z14vecAdd2dKernelPfS_S_i --------------------------
	.section	.nv.constant0._Z14vecAdd2dKernelPfS_S_i,"a",@progbits
	.sectionflags	@""
	.align	4
.nv.constant0._Z14vecAdd2dKernelPfS_S_i:
	.zero		924


//--------------------- SYMBOLS --------------------------

	.type		.nv.reservedSmem.offset0,@object
	.size		.nv.reservedSmem.offset0,0x4
